//
// Generated by NVIDIA NVVM Compiler
//
// Compiler Build ID: CL-36424714
// Cuda compilation tools, release 13.0, V13.0.88
// Based on NVVM 20.0.0
//

.version 9.0
.target sm_100
.address_size 64

	// .globl	_Z30vertex_centric_push_bfs_kernel8CSRGraphPjS0_j
// _ZZ30privatized_frontier_bfs_kernel8CSRGraphPjS0_S0_jS0_jE14currFrontier_s has been demoted
// _ZZ30privatized_frontier_bfs_kernel8CSRGraphPjS0_S0_jS0_jE17numCurrFrontier_s has been demoted
// _ZZ30privatized_frontier_bfs_kernel8CSRGraphPjS0_S0_jS0_jE20currFrontierStartIdx has been demoted

.visible .entry _Z30vertex_centric_push_bfs_kernel8CSRGraphPjS0_j(
	.param .align 8 .b8 _Z30vertex_centric_push_bfs_kernel8CSRGraphPjS0_j_param_0[32],
	.param .u64 .ptr .align 1 _Z30vertex_centric_push_bfs_kernel8CSRGraphPjS0_j_param_1,
	.param .u64 .ptr .align 1 _Z30vertex_centric_push_bfs_kernel8CSRGraphPjS0_j_param_2,
	.param .u32 _Z30vertex_centric_push_bfs_kernel8CSRGraphPjS0_j_param_3
)
{
	.reg .pred 	%p<6>;
	.reg .b32 	%r<22>;
	.reg .b64 	%rd<17>;

	ld.param.u64 	%rd2, [_Z30vertex_centric_push_bfs_kernel8CSRGraphPjS0_j_param_0+16];
	ld.param.u64 	%rd3, [_Z30vertex_centric_push_bfs_kernel8CSRGraphPjS0_j_param_0+24];
	ld.param.u32 	%r10, [_Z30vertex_centric_push_bfs_kernel8CSRGraphPjS0_j_param_0+8];
	ld.param.u64 	%rd9, [_Z30vertex_centric_push_bfs_kernel8CSRGraphPjS0_j_param_1];
	ld.param.u64 	%rd8, [_Z30vertex_centric_push_bfs_kernel8CSRGraphPjS0_j_param_2];
	ld.param.u32 	%r9, [_Z30vertex_centric_push_bfs_kernel8CSRGraphPjS0_j_param_3];
	cvta.to.global.u64 	%rd1, %rd9;
	mov.u32 	%r11, %ctaid.x;
	mov.u32 	%r12, %ntid.x;
	mov.u32 	%r13, %tid.x;
	mad.lo.s32 	%r1, %r11, %r12, %r13;
	setp.ge.u32 	%p1, %r1, %r10;
	@%p1 bra 	$L__BB0_7;
	mul.wide.u32 	%rd10, %r1, 4;
	add.s64 	%rd11, %rd1, %rd10;
	ld.global.u32 	%r14, [%rd11];
	add.s32 	%r15, %r9, -1;
	setp.ne.s32 	%p2, %r14, %r15;
	@%p2 bra 	$L__BB0_7;
	cvta.to.global.u64 	%rd12, %rd2;
	add.s64 	%rd4, %rd12, %rd10;
	ld.global.u32 	%r20, [%rd4];
	ld.global.u32 	%r21, [%rd4+4];
	setp.ge.u32 	%p3, %r20, %r21;
	@%p3 bra 	$L__BB0_7;
	cvta.to.global.u64 	%rd5, %rd3;
	cvta.to.global.u64 	%rd6, %rd8;
$L__BB0_4:
	mul.wide.u32 	%rd14, %r20, 4;
	add.s64 	%rd15, %rd5, %rd14;
	ld.global.u32 	%r16, [%rd15];
	mul.wide.u32 	%rd16, %r16, 4;
	add.s64 	%rd7, %rd1, %rd16;
	ld.global.u32 	%r17, [%rd7];
	setp.ne.s32 	%p4, %r17, -1;
	@%p4 bra 	$L__BB0_6;
	st.global.u32 	[%rd7], %r9;
	mov.b32 	%r18, 1;
	st.global.u32 	[%rd6], %r18;
	ld.global.u32 	%r21, [%rd4+4];
$L__BB0_6:
	add.s32 	%r20, %r20, 1;
	setp.lt.u32 	%p5, %r20, %r21;
	@%p5 bra 	$L__BB0_4;
$L__BB0_7:
	ret;

}
	// .globl	_Z30vertex_centric_pull_bfs_kernel8CSCGraphPjS0_j
.visible .entry _Z30vertex_centric_pull_bfs_kernel8CSCGraphPjS0_j(
	.param .align 8 .b8 _Z30vertex_centric_pull_bfs_kernel8CSCGraphPjS0_j_param_0[32],
	.param .u64 .ptr .align 1 _Z30vertex_centric_pull_bfs_kernel8CSCGraphPjS0_j_param_1,
	.param .u64 .ptr .align 1 _Z30vertex_centric_pull_bfs_kernel8CSCGraphPjS0_j_param_2,
	.param .u32 _Z30vertex_centric_pull_bfs_kernel8CSCGraphPjS0_j_param_3
)
{
	.reg .pred 	%p<6>;
	.reg .b32 	%r<17>;
	.reg .b64 	%rd<17>;

	ld.param.u64 	%rd2, [_Z30vertex_centric_pull_bfs_kernel8CSCGraphPjS0_j_param_0+16];
	ld.param.u64 	%rd3, [_Z30vertex_centric_pull_bfs_kernel8CSCGraphPjS0_j_param_0+24];
	ld.param.u32 	%r8, [_Z30vertex_centric_pull_bfs_kernel8CSCGraphPjS0_j_param_0+8];
	ld.param.u64 	%rd7, [_Z30vertex_centric_pull_bfs_kernel8CSCGraphPjS0_j_param_1];
	ld.param.u64 	%rd6, [_Z30vertex_centric_pull_bfs_kernel8CSCGraphPjS0_j_param_2];
	ld.param.u32 	%r7, [_Z30vertex_centric_pull_bfs_kernel8CSCGraphPjS0_j_param_3];
	cvta.to.global.u64 	%rd1, %rd7;
	mov.u32 	%r9, %ctaid.x;
	mov.u32 	%r10, %ntid.x;
	mov.u32 	%r11, %tid.x;
	mad.lo.s32 	%r1, %r9, %r10, %r11;
	setp.ge.u32 	%p1, %r1, %r8;
	@%p1 bra 	$L__BB1_7;
	mul.wide.u32 	%rd8, %r1, 4;
	add.s64 	%rd4, %rd1, %rd8;
	ld.global.u32 	%r12, [%rd4];
	setp.ne.s32 	%p2, %r12, -1;
	@%p2 bra 	$L__BB1_7;
	cvta.to.global.u64 	%rd9, %rd2;
	add.s64 	%rd11, %rd9, %rd8;
	ld.global.u32 	%r16, [%rd11];
	ld.global.u32 	%r3, [%rd11+4];
	setp.ge.u32 	%p3, %r16, %r3;
	@%p3 bra 	$L__BB1_7;
	add.s32 	%r4, %r7, -1;
	cvta.to.global.u64 	%rd5, %rd3;
	bra.uni 	$L__BB1_5;
$L__BB1_4:
	add.s32 	%r16, %r16, 1;
	setp.ge.u32 	%p5, %r16, %r3;
	@%p5 bra 	$L__BB1_7;
$L__BB1_5:
	mul.wide.u32 	%rd12, %r16, 4;
	add.s64 	%rd13, %rd5, %rd12;
	ld.global.u32 	%r13, [%rd13];
	mul.wide.u32 	%rd14, %r13, 4;
	add.s64 	%rd15, %rd1, %rd14;
	ld.global.u32 	%r14, [%rd15];
	setp.ne.s32 	%p4, %r14, %r4;
	@%p4 bra 	$L__BB1_4;
	st.global.u32 	[%rd4], %r7;
	cvta.to.global.u64 	%rd16, %rd6;
	mov.b32 	%r15, 1;
	st.global.u32 	[%rd16], %r15;
$L__BB1_7:
	ret;

}
	// .globl	_Z28edge_centric_push_bfs_kernel8COOGraphPjS0_j
.visible .entry _Z28edge_centric_push_bfs_kernel8COOGraphPjS0_j(
	.param .align 8 .b8 _Z28edge_centric_push_bfs_kernel8COOGraphPjS0_j_param_0[32],
	.param .u64 .ptr .align 1 _Z28edge_centric_push_bfs_kernel8COOGraphPjS0_j_param_1,
	.param .u64 .ptr .align 1 _Z28edge_centric_push_bfs_kernel8COOGraphPjS0_j_param_2,
	.param .u32 _Z28edge_centric_push_bfs_kernel8COOGraphPjS0_j_param_3
)
{
	.reg .pred 	%p<4>;
	.reg .b32 	%r<15>;
	.reg .b64 	%rd<18>;

	ld.param.u64 	%rd5, [_Z28edge_centric_push_bfs_kernel8COOGraphPjS0_j_param_0+24];
	ld.param.u64 	%rd4, [_Z28edge_centric_push_bfs_kernel8COOGraphPjS0_j_param_0+16];
	ld.param.u32 	%r4, [_Z28edge_centric_push_bfs_kernel8COOGraphPjS0_j_param_0+8];
	ld.param.u64 	%rd7, [_Z28edge_centric_push_bfs_kernel8COOGraphPjS0_j_param_1];
	ld.param.u64 	%rd6, [_Z28edge_centric_push_bfs_kernel8COOGraphPjS0_j_param_2];
	ld.param.u32 	%r5, [_Z28edge_centric_push_bfs_kernel8COOGraphPjS0_j_param_3];
	cvta.to.global.u64 	%rd1, %rd7;
	mov.u32 	%r6, %ctaid.x;
	mov.u32 	%r7, %ntid.x;
	mov.u32 	%r8, %tid.x;
	mad.lo.s32 	%r1, %r6, %r7, %r8;
	setp.ge.u32 	%p1, %r1, %r4;
	@%p1 bra 	$L__BB2_4;
	cvta.to.global.u64 	%rd8, %rd4;
	mul.wide.u32 	%rd9, %r1, 4;
	add.s64 	%rd10, %rd8, %rd9;
	ld.global.u32 	%r9, [%rd10];
	mul.wide.u32 	%rd11, %r9, 4;
	add.s64 	%rd12, %rd1, %rd11;
	ld.global.u32 	%r10, [%rd12];
	add.s32 	%r11, %r5, -1;
	setp.ne.s32 	%p2, %r10, %r11;
	@%p2 bra 	$L__BB2_4;
	cvta.to.global.u64 	%rd13, %rd5;
	add.s64 	%rd15, %rd13, %rd9;
	ld.global.u32 	%r12, [%rd15];
	mul.wide.u32 	%rd16, %r12, 4;
	add.s64 	%rd3, %rd1, %rd16;
	ld.global.u32 	%r13, [%rd3];
	setp.ne.s32 	%p3, %r13, -1;
	@%p3 bra 	$L__BB2_4;
	st.global.u32 	[%rd3], %r5;
	cvta.to.global.u64 	%rd17, %rd6;
	mov.b32 	%r14, 1;
	st.global.u32 	[%rd17], %r14;
$L__BB2_4:
	ret;

}
	// .globl	_Z19frontier_bfs_kernel8CSRGraphPjS0_S0_jS0_j
.visible .entry _Z19frontier_bfs_kernel8CSRGraphPjS0_S0_jS0_j(
	.param .align 8 .b8 _Z19frontier_bfs_kernel8CSRGraphPjS0_S0_jS0_j_param_0[32],
	.param .u64 .ptr .align 1 _Z19frontier_bfs_kernel8CSRGraphPjS0_S0_jS0_j_param_1,
	.param .u64 .ptr .align 1 _Z19frontier_bfs_kernel8CSRGraphPjS0_S0_jS0_j_param_2,
	.param .u64 .ptr .align 1 _Z19frontier_bfs_kernel8CSRGraphPjS0_S0_jS0_j_param_3,
	.param .u32 _Z19frontier_bfs_kernel8CSRGraphPjS0_S0_jS0_j_param_4,
	.param .u64 .ptr .align 1 _Z19frontier_bfs_kernel8CSRGraphPjS0_S0_jS0_j_param_5,
	.param .u32 _Z19frontier_bfs_kernel8CSRGraphPjS0_S0_jS0_j_param_6
)
{
	.reg .pred 	%p<5>;
	.reg .b32 	%r<21>;
	.reg .b64 	%rd<26>;

	ld.param.u64 	%rd8, [_Z19frontier_bfs_kernel8CSRGraphPjS0_S0_jS0_j_param_0+24];
	ld.param.u64 	%rd7, [_Z19frontier_bfs_kernel8CSRGraphPjS0_S0_jS0_j_param_0+16];
	ld.param.u64 	%rd9, [_Z19frontier_bfs_kernel8CSRGraphPjS0_S0_jS0_j_param_1];
	ld.param.u64 	%rd10, [_Z19frontier_bfs_kernel8CSRGraphPjS0_S0_jS0_j_param_2];
	ld.param.u64 	%rd11, [_Z19frontier_bfs_kernel8CSRGraphPjS0_S0_jS0_j_param_3];
	ld.param.u32 	%r10, [_Z19frontier_bfs_kernel8CSRGraphPjS0_S0_jS0_j_param_4];
	ld.param.u64 	%rd12, [_Z19frontier_bfs_kernel8CSRGraphPjS0_S0_jS0_j_param_5];
	ld.param.u32 	%r9, [_Z19frontier_bfs_kernel8CSRGraphPjS0_S0_jS0_j_param_6];
	mov.u32 	%r11, %ctaid.x;
	mov.u32 	%r12, %ntid.x;
	mov.u32 	%r13, %tid.x;
	mad.lo.s32 	%r1, %r11, %r12, %r13;
	setp.ge.u32 	%p1, %r1, %r10;
	@%p1 bra 	$L__BB3_6;
	cvta.to.global.u64 	%rd13, %rd7;
	cvta.to.global.u64 	%rd14, %rd10;
	mul.wide.u32 	%rd15, %r1, 4;
	add.s64 	%rd16, %rd14, %rd15;
	ld.global.u32 	%r14, [%rd16];
	mul.wide.u32 	%rd17, %r14, 4;
	add.s64 	%rd18, %rd13, %rd17;
	ld.global.u32 	%r20, [%rd18];
	add.s32 	%r15, %r14, 1;
	mul.wide.u32 	%rd19, %r15, 4;
	add.s64 	%rd2, %rd13, %rd19;
	ld.global.u32 	%r16, [%rd2];
	setp.ge.u32 	%p2, %r20, %r16;
	@%p2 bra 	$L__BB3_6;
	cvta.to.global.u64 	%rd3, %rd8;
	cvta.to.global.u64 	%rd4, %rd9;
	cvta.to.global.u64 	%rd5, %rd12;
	cvta.to.global.u64 	%rd6, %rd11;
$L__BB3_3:
	mul.wide.u32 	%rd20, %r20, 4;
	add.s64 	%rd21, %rd3, %rd20;
	ld.global.u32 	%r4, [%rd21];
	mul.wide.u32 	%rd22, %r4, 4;
	add.s64 	%rd23, %rd4, %rd22;
	atom.relaxed.global.cas.b32 	%r17, [%rd23], -1, %r9;
	setp.ne.s32 	%p3, %r17, -1;
	@%p3 bra 	$L__BB3_5;
	atom.global.add.u32 	%r18, [%rd5], 1;
	mul.wide.u32 	%rd24, %r18, 4;
	add.s64 	%rd25, %rd6, %rd24;
	st.global.u32 	[%rd25], %r4;
$L__BB3_5:
	add.s32 	%r20, %r20, 1;
	ld.global.u32 	%r19, [%rd2];
	setp.lt.u32 	%p4, %r20, %r19;
	@%p4 bra 	$L__BB3_3;
$L__BB3_6:
	ret;

}
	// .globl	_Z30privatized_frontier_bfs_kernel8CSRGraphPjS0_S0_jS0_j
.visible .entry _Z30privatized_frontier_bfs_kernel8CSRGraphPjS0_S0_jS0_j(
	.param .align 8 .b8 _Z30privatized_frontier_bfs_kernel8CSRGraphPjS0_S0_jS0_j_param_0[32],
	.param .u64 .ptr .align 1 _Z30privatized_frontier_bfs_kernel8CSRGraphPjS0_S0_jS0_j_param_1,
	.param .u64 .ptr .align 1 _Z30privatized_frontier_bfs_kernel8CSRGraphPjS0_S0_jS0_j_param_2,
	.param .u64 .ptr .align 1 _Z30privatized_frontier_bfs_kernel8CSRGraphPjS0_S0_jS0_j_param_3,
	.param .u32 _Z30privatized_frontier_bfs_kernel8CSRGraphPjS0_S0_jS0_j_param_4,
	.param .u64 .ptr .align 1 _Z30privatized_frontier_bfs_kernel8CSRGraphPjS0_S0_jS0_j_param_5,
	.param .u32 _Z30privatized_frontier_bfs_kernel8CSRGraphPjS0_S0_jS0_j_param_6
)
{
	.reg .pred 	%p<10>;
	.reg .b32 	%r<34>;
	.reg .b64 	%rd<25>;
	// demoted variable
	.shared .align 4 .b8 _ZZ30privatized_frontier_bfs_kernel8CSRGraphPjS0_S0_jS0_jE14currFrontier_s[40];
	// demoted variable
	.shared .align 4 .u32 _ZZ30privatized_frontier_bfs_kernel8CSRGraphPjS0_S0_jS0_jE17numCurrFrontier_s;
	// demoted variable
	.shared .align 4 .u32 _ZZ30privatized_frontier_bfs_kernel8CSRGraphPjS0_S0_jS0_jE20currFrontierStartIdx;
	ld.param.u64 	%rd1, [_Z30privatized_frontier_bfs_kernel8CSRGraphPjS0_S0_jS0_j_param_0+16];
	ld.param.u64 	%rd2, [_Z30privatized_frontier_bfs_kernel8CSRGraphPjS0_S0_jS0_j_param_0+24];
	ld.param.u64 	%rd7, [_Z30privatized_frontier_bfs_kernel8CSRGraphPjS0_S0_jS0_j_param_1];
	ld.param.u64 	%rd8, [_Z30privatized_frontier_bfs_kernel8CSRGraphPjS0_S0_jS0_j_param_2];
	ld.param.u64 	%rd9, [_Z30privatized_frontier_bfs_kernel8CSRGraphPjS0_S0_jS0_j_param_3];
	ld.param.u32 	%r13, [_Z30privatized_frontier_bfs_kernel8CSRGraphPjS0_S0_jS0_j_param_4];
	ld.param.u64 	%rd10, [_Z30privatized_frontier_bfs_kernel8CSRGraphPjS0_S0_jS0_j_param_5];
	ld.param.u32 	%r14, [_Z30privatized_frontier_bfs_kernel8CSRGraphPjS0_S0_jS0_j_param_6];
	mov.u32 	%r33, %tid.x;
	setp.ne.s32 	%p1, %r33, 0;
	@%p1 bra 	$L__BB4_2;
	mov.b32 	%r15, 0;
	st.shared.u32 	[_ZZ30privatized_frontier_bfs_kernel8CSRGraphPjS0_S0_jS0_jE17numCurrFrontier_s], %r15;
$L__BB4_2:
	bar.sync 	0;
	mov.u32 	%r16, %ctaid.x;
	mov.u32 	%r2, %ntid.x;
	mad.lo.s32 	%r3, %r16, %r2, %r33;
	setp.ge.u32 	%p2, %r3, %r13;
	@%p2 bra 	$L__BB4_9;
	cvta.to.global.u64 	%rd11, %rd1;
	cvta.to.global.u64 	%rd12, %rd8;
	mul.wide.u32 	%rd13, %r3, 4;
	add.s64 	%rd14, %rd12, %rd13;
	ld.global.u32 	%r17, [%rd14];
	mul.wide.u32 	%rd15, %r17, 4;
	add.s64 	%rd16, %rd11, %rd15;
	ld.global.u32 	%r32, [%rd16];
	add.s32 	%r18, %r17, 1;
	mul.wide.u32 	%rd17, %r18, 4;
	add.s64 	%rd3, %rd11, %rd17;
	ld.global.u32 	%r19, [%rd3];
	setp.ge.u32 	%p3, %r32, %r19;
	@%p3 bra 	$L__BB4_9;
	cvta.to.global.u64 	%rd4, %rd2;
	cvta.to.global.u64 	%rd5, %rd7;
$L__BB4_5:
	mul.wide.u32 	%rd18, %r32, 4;
	add.s64 	%rd19, %rd4, %rd18;
	ld.global.u32 	%r6, [%rd19];
	mul.wide.u32 	%rd20, %r6, 4;
	add.s64 	%rd21, %rd5, %rd20;
	atom.relaxed.global.cas.b32 	%r20, [%rd21], -1, %r14;
	setp.ne.s32 	%p4, %r20, -1;
	@%p4 bra 	$L__BB4_8;
	atom.shared.add.u32 	%r7, [_ZZ30privatized_frontier_bfs_kernel8CSRGraphPjS0_S0_jS0_jE17numCurrFrontier_s], 1;
	setp.gt.u32 	%p5, %r7, 9;
	@%p5 bra 	$L__BB4_8;
	shl.b32 	%r21, %r7, 2;
	mov.u32 	%r22, _ZZ30privatized_frontier_bfs_kernel8CSRGraphPjS0_S0_jS0_jE14currFrontier_s;
	add.s32 	%r23, %r22, %r21;
	st.shared.u32 	[%r23], %r6;
$L__BB4_8:
	add.s32 	%r32, %r32, 1;
	ld.global.u32 	%r24, [%rd3];
	setp.lt.u32 	%p6, %r32, %r24;
	@%p6 bra 	$L__BB4_5;
$L__BB4_9:
	setp.ne.s32 	%p7, %r33, 0;
	bar.sync 	0;
	@%p7 bra 	$L__BB4_11;
	ld.shared.u32 	%r25, [_ZZ30privatized_frontier_bfs_kernel8CSRGraphPjS0_S0_jS0_jE17numCurrFrontier_s];
	cvta.to.global.u64 	%rd22, %rd10;
	atom.global.add.u32 	%r26, [%rd22], %r25;
	st.shared.u32 	[_ZZ30privatized_frontier_bfs_kernel8CSRGraphPjS0_S0_jS0_jE20currFrontierStartIdx], %r26;
$L__BB4_11:
	bar.sync 	0;
	ld.shared.u32 	%r9, [_ZZ30privatized_frontier_bfs_kernel8CSRGraphPjS0_S0_jS0_jE17numCurrFrontier_s];
	setp.ge.u32 	%p8, %r33, %r9;
	@%p8 bra 	$L__BB4_14;
	ld.shared.u32 	%r10, [_ZZ30privatized_frontier_bfs_kernel8CSRGraphPjS0_S0_jS0_jE20currFrontierStartIdx];
	cvta.to.global.u64 	%rd6, %rd9;
	mov.u32 	%r29, _ZZ30privatized_frontier_bfs_kernel8CSRGraphPjS0_S0_jS0_jE14currFrontier_s;
$L__BB4_13:
	add.s32 	%r27, %r10, %r33;
	shl.b32 	%r28, %r33, 2;
	add.s32 	%r30, %r29, %r28;
	ld.shared.u32 	%r31, [%r30];
	mul.wide.u32 	%rd23, %r27, 4;
	add.s64 	%rd24, %rd6, %rd23;
	st.global.u32 	[%rd24], %r31;
	add.s32 	%r33, %r33, %r2;
	setp.lt.u32 	%p9, %r33, %r9;
	@%p9 bra 	$L__BB4_13;
$L__BB4_14:
	ret;

}


// ===== COMPILED SASS (sm_100) =====

	.target	sm_100

	.elftype	@"ET_EXEC"


//--------------------- .note.nv.tkinfo           --------------------------
	.section	.note.nv.tkinfo,"",@"SHT_NOTE"
	.sectionflags	@"SHF_NOTE_NV_TKINFO"
	.tkinfo
        /*0018*/ 	.word	0x00000002
        /*0030*/ 	.string	""
        /*0030*/ 	.string	"ptxas"
        /*0030*/ 	.string	"Cuda compilation tools, release 13.0, V13.0.88"
        /*0030*/ 	.string	"Build cuda_13.0.r13.0/compiler.36424714_0"
        /*0030*/ 	.string	"-arch sm_100 -m 64 "



//--------------------- .note.nv.cuinfo           --------------------------
	.section	.note.nv.cuinfo,"",@"SHT_NOTE"
	.sectionflags	@"SHF_NOTE_NV_CUINFO"
        /*0018*/ 	.short	0x0002
        /*001a*/ 	.short	0x0064
        /*001c*/ 	.short	0x0082
	.zero		2


//--------------------- .nv.info                  --------------------------
	.section	.nv.info,"",@"SHT_CUDA_INFO"
	.align	4


	//----- nvinfo : EIATTR_REGCOUNT
	.align		4
        /*0000*/ 	.byte	0x04, 0x2f
        /*0002*/ 	.short	(.L_1 - .L_0)
	.align		4
.L_0:
        /*0004*/ 	.word	index@(_Z30vertex_centric_push_bfs_kernel8CSRGraphPjS0_j)
        /*0008*/ 	.word	0x00000014


	//----- nvinfo : EIATTR_FRAME_SIZE
	.align		4
.L_1:
        /*000c*/ 	.byte	0x04, 0x11
        /*000e*/ 	.short	(.L_3 - .L_2)
	.align		4
.L_2:
        /*0010*/ 	.word	index@(_Z30vertex_centric_push_bfs_kernel8CSRGraphPjS0_j)
        /*0014*/ 	.word	0x00000000


	//----- nvinfo : EIATTR_REGCOUNT
	.align		4
.L_3:
        /*0018*/ 	.byte	0x04, 0x2f
        /*001a*/ 	.short	(.L_5 - .L_4)
	.align		4
.L_4:
        /*001c*/ 	.word	index@(_Z30vertex_centric_pull_bfs_kernel8CSCGraphPjS0_j)
        /*0020*/ 	.word	0x00000010


	//----- nvinfo : EIATTR_FRAME_SIZE
	.align		4
.L_5:
        /*0024*/ 	.byte	0x04, 0x11
        /*0026*/ 	.short	(.L_7 - .L_6)
	.align		4
.L_6:
        /*0028*/ 	.word	index@(_Z30vertex_centric_pull_bfs_kernel8CSCGraphPjS0_j)
        /*002c*/ 	.word	0x00000000


	//----- nvinfo : EIATTR_REGCOUNT
	.align		4
.L_7:
        /*0030*/ 	.byte	0x04, 0x2f
        /*0032*/ 	.short	(.L_9 - .L_8)
	.align		4
.L_8:
        /*0034*/ 	.word	index@(_Z28edge_centric_push_bfs_kernel8COOGraphPjS0_j)
        /*0038*/ 	.word	0x00000010


	//----- nvinfo : EIATTR_FRAME_SIZE
	.align		4
.L_9:
        /*003c*/ 	.byte	0x04, 0x11
        /*003e*/ 	.short	(.L_11 - .L_10)
	.align		4
.L_10:
        /*0040*/ 	.word	index@(_Z28edge_centric_push_bfs_kernel8COOGraphPjS0_j)
        /*0044*/ 	.word	0x00000000


	//----- nvinfo : EIATTR_REGCOUNT
	.align		4
.L_11:
        /*0048*/ 	.byte	0x04, 0x2f
        /*004a*/ 	.short	(.L_13 - .L_12)
	.align		4
.L_12:
        /*004c*/ 	.word	index@(_Z19frontier_bfs_kernel8CSRGraphPjS0_S0_jS0_j)
        /*0050*/ 	.word	0x00000016


	//----- nvinfo : EIATTR_FRAME_SIZE
	.align		4
.L_13:
        /*0054*/ 	.byte	0x04, 0x11
        /*0056*/ 	.short	(.L_15 - .L_14)
	.align		4
.L_14:
        /*0058*/ 	.word	index@(_Z19frontier_bfs_kernel8CSRGraphPjS0_S0_jS0_j)
        /*005c*/ 	.word	0x00000000


	//----- nvinfo : EIATTR_REGCOUNT
	.align		4
.L_15:
        /*0060*/ 	.byte	0x04, 0x2f
        /*0062*/ 	.short	(.L_17 - .L_16)
	.align		4
.L_16:
        /*0064*/ 	.word	index@(_Z30privatized_frontier_bfs_kernel8CSRGraphPjS0_S0_jS0_j)
        /*0068*/ 	.word	0x00000016


	//----- nvinfo : EIATTR_FRAME_SIZE
	.align		4
.L_17:
        /*006c*/ 	.byte	0x04, 0x11
        /*006e*/ 	.short	(.L_19 - .L_18)
	.align		4
.L_18:
        /*0070*/ 	.word	index@(_Z30privatized_frontier_bfs_kernel8CSRGraphPjS0_S0_jS0_j)
        /*0074*/ 	.word	0x00000000


	//----- nvinfo : EIATTR_MIN_STACK_SIZE
	.align		4
.L_19:
        /*0078*/ 	.byte	0x04, 0x12
        /*007a*/ 	.short	(.L_21 - .L_20)
	.align		4
.L_20:
        /*007c*/ 	.word	index@(_Z30privatized_frontier_bfs_kernel8CSRGraphPjS0_S0_jS0_j)
        /*0080*/ 	.word	0x00000000


	//----- nvinfo : EIATTR_MIN_STACK_SIZE
	.align		4
.L_21:
        /*0084*/ 	.byte	0x04, 0x12
        /*0086*/ 	.short	(.L_23 - .L_22)
	.align		4
.L_22:
        /*0088*/ 	.word	index@(_Z19frontier_bfs_kernel8CSRGraphPjS0_S0_jS0_j)
        /*008c*/ 	.word	0x00000000


	//----- nvinfo : EIATTR_MIN_STACK_SIZE
	.align		4
.L_23:
        /*0090*/ 	.byte	0x04, 0x12
        /*0092*/ 	.short	(.L_25 - .L_24)
	.align		4
.L_24:
        /*0094*/ 	.word	index@(_Z28edge_centric_push_bfs_kernel8COOGraphPjS0_j)
        /*0098*/ 	.word	0x00000000


	//----- nvinfo : EIATTR_MIN_STACK_SIZE
	.align		4
.L_25:
        /*009c*/ 	.byte	0x04, 0x12
        /*009e*/ 	.short	(.L_27 - .L_26)
	.align		4
.L_26:
        /*00a0*/ 	.word	index@(_Z30vertex_centric_pull_bfs_kernel8CSCGraphPjS0_j)
        /*00a4*/ 	.word	0x00000000


	//----- nvinfo : EIATTR_MIN_STACK_SIZE
	.align		4
.L_27:
        /*00a8*/ 	.byte	0x04, 0x12
        /*00aa*/ 	.short	(.L_29 - .L_28)
	.align		4
.L_28:
        /*00ac*/ 	.word	index@(_Z30vertex_centric_push_bfs_kernel8CSRGraphPjS0_j)
        /*00b0*/ 	.word	0x00000000
.L_29:


//--------------------- .nv.compat                --------------------------
	.section	.nv.compat,"",@"SHT_CUDA_COMPAT_INFO"
	.align	4
        /*0000*/ 	.byte	0x02, 0x09, 0x00, 0x00, 0x02, 0x02, 0x01, 0x00, 0x02, 0x05, 0x05, 0x00, 0x03, 0x07, 0x01, 0x01
        /*0010*/ 	.byte	0x02, 0x03, 0x00, 0x00, 0x02, 0x06, 0x01, 0x00, 0x04, 0x0b, 0x08, 0x00, 0x09, 0x00, 0x00, 0x00
        /*0020*/ 	.byte	0x00, 0x00, 0x00, 0x00


//--------------------- .nv.info._Z30privatized_frontier_bfs_kernel8CSRGraphPjS0_S0_jS0_j --------------------------
	.section	.nv.info._Z30privatized_frontier_bfs_kernel8CSRGraphPjS0_S0_jS0_j,"",@"SHT_CUDA_INFO"
	.sectionflags	@""
	.align	4


	//----- nvinfo : EIATTR_CUDA_API_VERSION
	.align		4
        /*0000*/ 	.byte	0x04, 0x37
        /*0002*/ 	.short	(.L_31 - .L_30)
.L_30:
        /*0004*/ 	.word	0x00000082


	//----- nvinfo : EIATTR_KPARAM_INFO
	.align		4
.L_31:
        /*0008*/ 	.byte	0x04, 0x17
        /*000a*/ 	.short	(.L_33 - .L_32)
.L_32:
        /*000c*/ 	.word	0x00000000
        /*0010*/ 	.short	0x0006
        /*0012*/ 	.short	0x0048
        /*0014*/ 	.byte	0x00, 0xf0, 0x11, 0x00


	//----- nvinfo : EIATTR_KPARAM_INFO
	.align		4
.L_33:
        /*0018*/ 	.byte	0x04, 0x17
        /*001a*/ 	.short	(.L_35 - .L_34)
.L_34:
        /*001c*/ 	.word	0x00000000
        /*0020*/ 	.short	0x0005
        /*0022*/ 	.short	0x0040
        /*0024*/ 	.byte	0x00, 0xf5, 0x21, 0x00


	//----- nvinfo : EIATTR_KPARAM_INFO
	.align		4
.L_35:
        /*0028*/ 	.byte	0x04, 0x17
        /*002a*/ 	.short	(.L_37 - .L_36)
.L_36:
        /*002c*/ 	.word	0x00000000
        /*0030*/ 	.short	0x0004
        /*0032*/ 	.short	0x0038
        /*0034*/ 	.byte	0x00, 0xf0, 0x11, 0x00


	//----- nvinfo : EIATTR_KPARAM_INFO
	.align		4
.L_37:
        /*0038*/ 	.byte	0x04, 0x17
        /*003a*/ 	.short	(.L_39 - .L_38)
.L_38:
        /*003c*/ 	.word	0x00000000
        /*0040*/ 	.short	0x0003
        /*0042*/ 	.short	0x0030
        /*0044*/ 	.byte	0x00, 0xf5, 0x21, 0x00


	//----- nvinfo : EIATTR_KPARAM_INFO
	.align		4
.L_39:
        /*0048*/ 	.byte	0x04, 0x17
        /*004a*/ 	.short	(.L_41 - .L_40)
.L_40:
        /*004c*/ 	.word	0x00000000
        /*0050*/ 	.short	0x0002
        /*0052*/ 	.short	0x0028
        /*0054*/ 	.byte	0x00, 0xf5, 0x21, 0x00


	//----- nvinfo : EIATTR_KPARAM_INFO
	.align		4
.L_41:
        /*0058*/ 	.byte	0x04, 0x17
        /*005a*/ 	.short	(.L_43 - .L_42)
.L_42:
        /*005c*/ 	.word	0x00000000
        /*0060*/ 	.short	0x0001
        /*0062*/ 	.short	0x0020
        /*0064*/ 	.byte	0x00, 0xf5, 0x21, 0x00


	//----- nvinfo : EIATTR_KPARAM_INFO
	.align		4
.L_43:
        /*0068*/ 	.byte	0x04, 0x17
        /*006a*/ 	.short	(.L_45 - .L_44)
.L_44:
        /*006c*/ 	.word	0x00000000
        /*0070*/ 	.short	0x0000
        /*0072*/ 	.short	0x0000
        /*0074*/ 	.byte	0x00, 0xf0, 0x81, 0x00


	//----- nvinfo : EIATTR_SPARSE_MMA_MASK
	.align		4
.L_45:
        /*0078*/ 	.byte	0x03, 0x50
        /*007a*/ 	.short	0x0000


	//----- nvinfo : EIATTR_MAXREG_COUNT
	.align		4
        /*007c*/ 	.byte	0x03, 0x1b
        /*007e*/ 	.short	0x00ff


	//----- nvinfo : EIATTR_NUM_BARRIERS
	.align		4
        /*0080*/ 	.byte	0x02, 0x4c
        /*0082*/ 	.byte	0x01
	.zero		1


	//----- nvinfo : EIATTR_MERCURY_ISA_VERSION
	.align		4
        /*0084*/ 	.byte	0x03, 0x5f
        /*0086*/ 	.short	0x0101


	//----- nvinfo : EIATTR_INT_WARP_WIDE_INSTR_OFFSETS
	.align		4
        /*0088*/ 	.byte	0x04, 0x31
        /*008a*/ 	.short	(.L_47 - .L_46)


	//   ....[0]....
.L_46:
        /*008c*/ 	.word	0x000002a0


	//   ....[1]....
        /*0090*/ 	.word	0x00000360


	//   ....[2]....
        /*0094*/ 	.word	0x00000480


	//   ....[3]....
        /*0098*/ 	.word	0x00000520


	//----- nvinfo : EIATTR_VRC_CTA_INIT_COUNT
	.align		4
.L_47:
        /*009c*/ 	.byte	0x02, 0x4a
	.zero		1
	.zero		1


	//----- nvinfo : EIATTR_EXIT_INSTR_OFFSETS
	.align		4
        /*00a0*/ 	.byte	0x04, 0x1c
        /*00a2*/ 	.short	(.L_49 - .L_48)


	//   ....[0]....
.L_48:
        /*00a4*/ 	.word	0x000005c0


	//   ....[1]....
        /*00a8*/ 	.word	0x00000660


	//----- nvinfo : EIATTR_CRS_STACK_SIZE
	.align		4
.L_49:
        /*00ac*/ 	.byte	0x04, 0x1e
        /*00ae*/ 	.short	(.L_51 - .L_50)
.L_50:
        /*00b0*/ 	.word	0x00000000


	//----- nvinfo : EIATTR_CBANK_PARAM_SIZE
	.align		4
.L_51:
        /*00b4*/ 	.byte	0x03, 0x19
        /*00b6*/ 	.short	0x004c


	//----- nvinfo : EIATTR_PARAM_CBANK
	.align		4
        /*00b8*/ 	.byte	0x04, 0x0a
        /*00ba*/ 	.short	(.L_53 - .L_52)
	.align		4
.L_52:
        /*00bc*/ 	.word	index@(.nv.constant0._Z30privatized_frontier_bfs_kernel8CSRGraphPjS0_S0_jS0_j)
        /*00c0*/ 	.short	0x0380
        /*00c2*/ 	.short	0x004c


	//----- nvinfo : EIATTR_SW_WAR
	.align		4
.L_53:
        /*00c4*/ 	.byte	0x04, 0x36
        /*00c6*/ 	.short	(.L_55 - .L_54)
.L_54:
        /*00c8*/ 	.word	0x00000008
.L_55:


//--------------------- .nv.info._Z19frontier_bfs_kernel8CSRGraphPjS0_S0_jS0_j --------------------------
	.section	.nv.info._Z19frontier_bfs_kernel8CSRGraphPjS0_S0_jS0_j,"",@"SHT_CUDA_INFO"
	.sectionflags	@""
	.align	4


	//----- nvinfo : EIATTR_CUDA_API_VERSION
	.align		4
        /*0000*/ 	.byte	0x04, 0x37
        /*0002*/ 	.short	(.L_57 - .L_56)
.L_56:
        /*0004*/ 	.word	0x00000082


	//----- nvinfo : EIATTR_KPARAM_INFO
	.align		4
.L_57:
        /*0008*/ 	.byte	0x04, 0x17
        /*000a*/ 	.short	(.L_59 - .L_58)
.L_58:
        /*000c*/ 	.word	0x00000000
        /*0010*/ 	.short	0x0006
        /*0012*/ 	.short	0x0048
        /*0014*/ 	.byte	0x00, 0xf0, 0x11, 0x00


	//----- nvinfo : EIATTR_KPARAM_INFO
	.align		4
.L_59:
        /*0018*/ 	.byte	0x04, 0x17
        /*001a*/ 	.short	(.L_61 - .L_60)
.L_60:
        /*001c*/ 	.word	0x00000000
        /*0020*/ 	.short	0x0005
        /*0022*/ 	.short	0x0040
        /*0024*/ 	.byte	0x00, 0xf5, 0x21, 0x00


	//----- nvinfo : EIATTR_KPARAM_INFO
	.align		4
.L_61:
        /*0028*/ 	.byte	0x04, 0x17
        /*002a*/ 	.short	(.L_63 - .L_62)
.L_62:
        /*002c*/ 	.word	0x00000000
        /*0030*/ 	.short	0x0004
        /*0032*/ 	.short	0x0038
        /*0034*/ 	.byte	0x00, 0xf0, 0x11, 0x00


	//----- nvinfo : EIATTR_KPARAM_INFO
	.align		4
.L_63:
        /*0038*/ 	.byte	0x04, 0x17
        /*003a*/ 	.short	(.L_65 - .L_64)
.L_64:
        /*003c*/ 	.word	0x00000000
        /*0040*/ 	.short	0x0003
        /*0042*/ 	.short	0x0030
        /*0044*/ 	.byte	0x00, 0xf5, 0x21, 0x00


	//----- nvinfo : EIATTR_KPARAM_INFO
	.align		4
.L_65:
        /*0048*/ 	.byte	0x04, 0x17
        /*004a*/ 	.short	(.L_67 - .L_66)
.L_66:
        /*004c*/ 	.word	0x00000000
        /*0050*/ 	.short	0x0002
        /*0052*/ 	.short	0x0028
        /*0054*/ 	.byte	0x00, 0xf5, 0x21, 0x00


	//----- nvinfo : EIATTR_KPARAM_INFO
	.align		4
.L_67:
        /*0058*/ 	.byte	0x04, 0x17
        /*005a*/ 	.short	(.L_69 - .L_68)
.L_68:
        /*005c*/ 	.word	0x00000000
        /*0060*/ 	.short	0x0001
        /*0062*/ 	.short	0x0020
        /*0064*/ 	.byte	0x00, 0xf5, 0x21, 0x00


	//----- nvinfo : EIATTR_KPARAM_INFO
	.align		4
.L_69:
        /*0068*/ 	.byte	0x04, 0x17
        /*006a*/ 	.short	(.L_71 - .L_70)
.L_70:
        /*006c*/ 	.word	0x00000000
        /*0070*/ 	.short	0x0000
        /*0072*/ 	.short	0x0000
        /*0074*/ 	.byte	0x00, 0xf0, 0x81, 0x00


	//----- nvinfo : EIATTR_SPARSE_MMA_MASK
	.align		4
.L_71:
        /*0078*/ 	.byte	0x03, 0x50
        /*007a*/ 	.short	0x0000


	//----- nvinfo : EIATTR_MAXREG_COUNT
	.align		4
        /*007c*/ 	.byte	0x03, 0x1b
        /*007e*/ 	.short	0x00ff


	//----- nvinfo : EIATTR_MERCURY_ISA_VERSION
	.align		4
        /*0080*/ 	.byte	0x03, 0x5f
        /*0082*/ 	.short	0x0101


	//----- nvinfo : EIATTR_INT_WARP_WIDE_INSTR_OFFSETS
	.align		4
        /*0084*/ 	.byte	0x04, 0x31
        /*0086*/ 	.short	(.L_73 - .L_72)


	//   ....[0]....
.L_72:
        /*0088*/ 	.word	0x00000210


	//   ....[1]....
        /*008c*/ 	.word	0x000002a0


	//----- nvinfo : EIATTR_VRC_CTA_INIT_COUNT
	.align		4
.L_73:
        /*0090*/ 	.byte	0x02, 0x4a
	.zero		1
	.zero		1


	//----- nvinfo : EIATTR_EXIT_INSTR_OFFSETS
	.align		4
        /*0094*/ 	.byte	0x04, 0x1c
        /*0096*/ 	.short	(.L_75 - .L_74)


	//   ....[0]....
.L_74:
        /*0098*/ 	.word	0x00000070


	//   ....[1]....
        /*009c*/ 	.word	0x00000130


	//   ....[2]....
        /*00a0*/ 	.word	0x00000330


	//----- nvinfo : EIATTR_CRS_STACK_SIZE
	.align		4
.L_75:
        /*00a4*/ 	.byte	0x04, 0x1e
        /*00a6*/ 	.short	(.L_77 - .L_76)
.L_76:
        /*00a8*/ 	.word	0x00000000


	//----- nvinfo : EIATTR_CBANK_PARAM_SIZE
	.align		4
.L_77:
        /*00ac*/ 	.byte	0x03, 0x19
        /*00ae*/ 	.short	0x004c


	//----- nvinfo : EIATTR_PARAM_CBANK
	.align		4
        /*00b0*/ 	.byte	0x04, 0x0a
        /*00b2*/ 	.short	(.L_79 - .L_78)
	.align		4
.L_78:
        /*00b4*/ 	.word	index@(.nv.constant0._Z19frontier_bfs_kernel8CSRGraphPjS0_S0_jS0_j)
        /*00b8*/ 	.short	0x0380
        /*00ba*/ 	.short	0x004c


	//----- nvinfo : EIATTR_SW_WAR
	.align		4
.L_79:
        /*00bc*/ 	.byte	0x04, 0x36
        /*00be*/ 	.short	(.L_81 - .L_80)
.L_80:
        /*00c0*/ 	.word	0x00000008
.L_81:


//--------------------- .nv.info._Z28edge_centric_push_bfs_kernel8COOGraphPjS0_j --------------------------
	.section	.nv.info._Z28edge_centric_push_bfs_kernel8COOGraphPjS0_j,"",@"SHT_CUDA_INFO"
	.sectionflags	@""
	.align	4


	//----- nvinfo : EIATTR_CUDA_API_VERSION
	.align		4
        /*0000*/ 	.byte	0x04, 0x37
        /*0002*/ 	.short	(.L_83 - .L_82)
.L_82:
        /*0004*/ 	.word	0x00000082


	//----- nvinfo : EIATTR_KPARAM_INFO
	.align		4
.L_83:
        /*0008*/ 	.byte	0x04, 0x17
        /*000a*/ 	.short	(.L_85 - .L_84)
.L_84:
        /*000c*/ 	.word	0x00000000
        /*0010*/ 	.short	0x0003
        /*0012*/ 	.short	0x0030
        /*0014*/ 	.byte	0x00, 0xf0, 0x11, 0x00


	//----- nvinfo : EIATTR_KPARAM_INFO
	.align		4
.L_85:
        /*0018*/ 	.byte	0x04, 0x17
        /*001a*/ 	.short	(.L_87 - .L_86)
.L_86:
        /*001c*/ 	.word	0x00000000
        /*0020*/ 	.short	0x0002
        /*0022*/ 	.short	0x0028
        /*0024*/ 	.byte	0x00, 0xf5, 0x21, 0x00


	//----- nvinfo : EIATTR_KPARAM_INFO
	.align		4
.L_87:
        /*0028*/ 	.byte	0x04, 0x17
        /*002a*/ 	.short	(.L_89 - .L_88)
.L_88:
        /*002c*/ 	.word	0x00000000
        /*0030*/ 	.short	0x0001
        /*0032*/ 	.short	0x0020
        /*0034*/ 	.byte	0x00, 0xf5, 0x21, 0x00


	//----- nvinfo : EIATTR_KPARAM_INFO
	.align		4
.L_89:
        /*0038*/ 	.byte	0x04, 0x17
        /*003a*/ 	.short	(.L_91 - .L_90)
.L_90:
        /*003c*/ 	.word	0x00000000
        /*0040*/ 	.short	0x0000
        /*0042*/ 	.short	0x0000
        /*0044*/ 	.byte	0x00, 0xf0, 0x81, 0x00


	//----- nvinfo : EIATTR_SPARSE_MMA_MASK
	.align		4
.L_91:
        /*0048*/ 	.byte	0x03, 0x50
        /*004a*/ 	.short	0x0000


	//----- nvinfo : EIATTR_MAXREG_COUNT
	.align		4
        /*004c*/ 	.byte	0x03, 0x1b
        /*004e*/ 	.short	0x00ff


	//----- nvinfo : EIATTR_MERCURY_ISA_VERSION
	.align		4
        /*0050*/ 	.byte	0x03, 0x5f
        /*0052*/ 	.short	0x0101


	//----- nvinfo : EIATTR_VRC_CTA_INIT_COUNT
	.align		4
        /*0054*/ 	.byte	0x02, 0x4a
	.zero		1
	.zero		1


	//----- nvinfo : EIATTR_EXIT_INSTR_OFFSETS
	.align		4
        /*0058*/ 	.byte	0x04, 0x1c
        /*005a*/ 	.short	(.L_93 - .L_92)


	//   ....[0]....
.L_92:
        /*005c*/ 	.word	0x00000070


	//   ....[1]....
        /*0060*/ 	.word	0x00000120


	//   ....[2]....
        /*0064*/ 	.word	0x00000190


	//   ....[3]....
        /*0068*/ 	.word	0x000001e0


	//----- nvinfo : EIATTR_CBANK_PARAM_SIZE
	.align		4
.L_93:
        /*006c*/ 	.byte	0x03, 0x19
        /*006e*/ 	.short	0x0034


	//----- nvinfo : EIATTR_PARAM_CBANK
	.align		4
        /*0070*/ 	.byte	0x04, 0x0a
        /*0072*/ 	.short	(.L_95 - .L_94)
	.align		4
.L_94:
        /*0074*/ 	.word	index@(.nv.constant0._Z28edge_centric_push_bfs_kernel8COOGraphPjS0_j)
        /*0078*/ 	.short	0x0380
        /*007a*/ 	.short	0x0034


	//----- nvinfo : EIATTR_SW_WAR
	.align		4
.L_95:
        /*007c*/ 	.byte	0x04, 0x36
        /*007e*/ 	.short	(.L_97 - .L_96)
.L_96:
        /*0080*/ 	.word	0x00000008
.L_97:


//--------------------- .nv.info._Z30vertex_centric_pull_bfs_kernel8CSCGraphPjS0_j --------------------------
	.section	.nv.info._Z30vertex_centric_pull_bfs_kernel8CSCGraphPjS0_j,"",@"SHT_CUDA_INFO"
	.sectionflags	@""
	.align	4


	//----- nvinfo : EIATTR_CUDA_API_VERSION
	.align		4
        /*0000*/ 	.byte	0x04, 0x37
        /*0002*/ 	.short	(.L_99 - .L_98)
.L_98:
        /*0004*/ 	.word	0x00000082


	//----- nvinfo : EIATTR_KPARAM_INFO
	.align		4
.L_99:
        /*0008*/ 	.byte	0x04, 0x17
        /*000a*/ 	.short	(.L_101 - .L_100)
.L_100:
        /*000c*/ 	.word	0x00000000
        /*0010*/ 	.short	0x0003
        /*0012*/ 	.short	0x0030
        /*0014*/ 	.byte	0x00, 0xf0, 0x11, 0x00


	//----- nvinfo : EIATTR_KPARAM_INFO
	.align		4
.L_101:
        /*0018*/ 	.byte	0x04, 0x17
        /*001a*/ 	.short	(.L_103 - .L_102)
.L_102:
        /*001c*/ 	.word	0x00000000
        /*0020*/ 	.short	0x0002
        /*0022*/ 	.short	0x0028
        /*0024*/ 	.byte	0x00, 0xf5, 0x21, 0x00


	//----- nvinfo : EIATTR_KPARAM_INFO
	.align		4
.L_103:
        /*0028*/ 	.byte	0x04, 0x17
        /*002a*/ 	.short	(.L_105 - .L_104)
.L_104:
        /*002c*/ 	.word	0x00000000
        /*0030*/ 	.short	0x0001
        /*0032*/ 	.short	0x0020
        /*0034*/ 	.byte	0x00, 0xf5, 0x21, 0x00


	//----- nvinfo : EIATTR_KPARAM_INFO
	.align		4
.L_105:
        /*0038*/ 	.byte	0x04, 0x17
        /*003a*/ 	.short	(.L_107 - .L_106)
.L_106:
        /*003c*/ 	.word	0x00000000
        /*0040*/ 	.short	0x0000
        /*0042*/ 	.short	0x0000
        /*0044*/ 	.byte	0x00, 0xf0, 0x81, 0x00


	//----- nvinfo : EIATTR_SPARSE_MMA_MASK
	.align		4
.L_107:
        /*0048*/ 	.byte	0x03, 0x50
        /*004a*/ 	.short	0x0000


	//----- nvinfo : EIATTR_MAXREG_COUNT
	.align		4
        /*004c*/ 	.byte	0x03, 0x1b
        /*004e*/ 	.short	0x00ff


	//----- nvinfo : EIATTR_MERCURY_ISA_VERSION
	.align		4
        /*0050*/ 	.byte	0x03, 0x5f
        /*0052*/ 	.short	0x0101


	//----- nvinfo : EIATTR_VRC_CTA_INIT_COUNT
	.align		4
        /*0054*/ 	.byte	0x02, 0x4a
	.zero		1
	.zero		1


	//----- nvinfo : EIATTR_EXIT_INSTR_OFFSETS
	.align		4
        /*0058*/ 	.byte	0x04, 0x1c
        /*005a*/ 	.short	(.L_109 - .L_108)


	//   ....[0]....
.L_108:
        /*005c*/ 	.word	0x00000070


	//   ....[1]....
        /*0060*/ 	.word	0x000000d0


	//   ....[2]....
        /*0064*/ 	.word	0x00000130


	//   ....[3]....
        /*0068*/ 	.word	0x00000220


	//   ....[4]....
        /*006c*/ 	.word	0x000002f0


	//----- nvinfo : EIATTR_CRS_STACK_SIZE
	.align		4
.L_109:
        /*0070*/ 	.byte	0x04, 0x1e
        /*0072*/ 	.short	(.L_111 - .L_110)
.L_110:
        /*0074*/ 	.word	0x00000000


	//----- nvinfo : EIATTR_CBANK_PARAM_SIZE
	.align		4
.L_111:
        /*0078*/ 	.byte	0x03, 0x19
        /*007a*/ 	.short	0x0034


	//----- nvinfo : EIATTR_PARAM_CBANK
	.align		4
        /*007c*/ 	.byte	0x04, 0x0a
        /*007e*/ 	.short	(.L_113 - .L_112)
	.align		4
.L_112:
        /*0080*/ 	.word	index@(.nv.constant0._Z30vertex_centric_pull_bfs_kernel8CSCGraphPjS0_j)
        /*0084*/ 	.short	0x0380
        /*0086*/ 	.short	0x0034


	//----- nvinfo : EIATTR_SW_WAR
	.align		4
.L_113:
        /*0088*/ 	.byte	0x04, 0x36
        /*008a*/ 	.short	(.L_115 - .L_114)
.L_114:
        /*008c*/ 	.word	0x00000008
.L_115:


//--------------------- .nv.info._Z30vertex_centric_push_bfs_kernel8CSRGraphPjS0_j --------------------------
	.section	.nv.info._Z30vertex_centric_push_bfs_kernel8CSRGraphPjS0_j,"",@"SHT_CUDA_INFO"
	.sectionflags	@""
	.align	4


	//----- nvinfo : EIATTR_CUDA_API_VERSION
	.align		4
        /*0000*/ 	.byte	0x04, 0x37
        /*0002*/ 	.short	(.L_117 - .L_116)
.L_116:
        /*0004*/ 	.word	0x00000082


	//----- nvinfo : EIATTR_KPARAM_INFO
	.align		4
.L_117:
        /*0008*/ 	.byte	0x04, 0x17
        /*000a*/ 	.short	(.L_119 - .L_118)
.L_118:
        /*000c*/ 	.word	0x00000000
        /*0010*/ 	.short	0x0003
        /*0012*/ 	.short	0x0030
        /*0014*/ 	.byte	0x00, 0xf0, 0x11, 0x00


	//----- nvinfo : EIATTR_KPARAM_INFO
	.align		4
.L_119:
        /*0018*/ 	.byte	0x04, 0x17
        /*001a*/ 	.short	(.L_121 - .L_120)
.L_120:
        /*001c*/ 	.word	0x00000000
        /*0020*/ 	.short	0x0002
        /*0022*/ 	.short	0x0028
        /*0024*/ 	.byte	0x00, 0xf5, 0x21, 0x00


	//----- nvinfo : EIATTR_KPARAM_INFO
	.align		4
.L_121:
        /*0028*/ 	.byte	0x04, 0x17
        /*002a*/ 	.short	(.L_123 - .L_122)
.L_122:
        /*002c*/ 	.word	0x00000000
        /*0030*/ 	.short	0x0001
        /*0032*/ 	.short	0x0020
        /*0034*/ 	.byte	0x00, 0xf5, 0x21, 0x00


	//----- nvinfo : EIATTR_KPARAM_INFO
	.align		4
.L_123:
        /*0038*/ 	.byte	0x04, 0x17
        /*003a*/ 	.short	(.L_125 - .L_124)
.L_124:
        /*003c*/ 	.word	0x00000000
        /*0040*/ 	.short	0x0000
        /*0042*/ 	.short	0x0000
        /*0044*/ 	.byte	0x00, 0xf0, 0x81, 0x00


	//----- nvinfo : EIATTR_SPARSE_MMA_MASK
	.align		4
.L_125:
        /*0048*/ 	.byte	0x03, 0x50
        /*004a*/ 	.short	0x0000


	//----- nvinfo : EIATTR_MAXREG_COUNT
	.align		4
        /*004c*/ 	.byte	0x03, 0x1b
        /*004e*/ 	.short	0x00ff


	//----- nvinfo : EIATTR_MERCURY_ISA_VERSION
	.align		4
        /*0050*/ 	.byte	0x03, 0x5f
        /*0052*/ 	.short	0x0101


	//----- nvinfo : EIATTR_VRC_CTA_INIT_COUNT
	.align		4
        /*0054*/ 	.byte	0x02, 0x4a
	.zero		1
	.zero		1


	//----- nvinfo : EIATTR_EXIT_INSTR_OFFSETS
	.align		4
        /*0058*/ 	.byte	0x04, 0x1c
        /*005a*/ 	.short	(.L_127 - .L_126)


	//   ....[0]....
.L_126:
        /*005c*/ 	.word	0x00000070


	//   ....[1]....
        /*0060*/ 	.word	0x000000f0


	//   ....[2]....
        /*0064*/ 	.word	0x00000150


	//   ....[3]....
        /*0068*/ 	.word	0x000002a0


	//----- nvinfo : EIATTR_CRS_STACK_SIZE
	.align		4
.L_127:
        /*006c*/ 	.byte	0x04, 0x1e
        /*006e*/ 	.short	(.L_129 - .L_128)
.L_128:
        /*0070*/ 	.word	0x00000000


	//----- nvinfo : EIATTR_CBANK_PARAM_SIZE
	.align		4
.L_129:
        /*0074*/ 	.byte	0x03, 0x19
        /*0076*/ 	.short	0x0034


	//----- nvinfo : EIATTR_PARAM_CBANK
	.align		4
        /*0078*/ 	.byte	0x04, 0x0a
        /*007a*/ 	.short	(.L_131 - .L_130)
	.align		4
.L_130:
        /*007c*/ 	.word	index@(.nv.constant0._Z30vertex_centric_push_bfs_kernel8CSRGraphPjS0_j)
        /*0080*/ 	.short	0x0380
        /*0082*/ 	.short	0x0034


	//----- nvinfo : EIATTR_SW_WAR
	.align		4
.L_131:
        /*0084*/ 	.byte	0x04, 0x36
        /*0086*/ 	.short	(.L_133 - .L_132)
.L_132:
        /*0088*/ 	.word	0x00000008
.L_133:


//--------------------- .nv.callgraph             --------------------------
	.section	.nv.callgraph,"",@"SHT_CUDA_CALLGRAPH"
	.align	4
	.sectionentsize	8
	.align		4
        /*0000*/ 	.word	0x00000000
	.align		4
        /*0004*/ 	.word	0xffffffff
	.align		4
        /*0008*/ 	.word	0x00000000
	.align		4
        /*000c*/ 	.word	0xfffffffe
	.align		4
        /*0010*/ 	.word	0x00000000
	.align		4
        /*0014*/ 	.word	0xfffffffd
	.align		4
        /*0018*/ 	.word	0x00000000
	.align		4
        /*001c*/ 	.word	0xfffffffc


//--------------------- .text._Z30privatized_frontier_bfs_kernel8CSRGraphPjS0_S0_jS0_j --------------------------
	.section	.text._Z30privatized_frontier_bfs_kernel8CSRGraphPjS0_S0_jS0_j,"ax",@progbits
	.align	128
        .global         _Z30privatized_frontier_bfs_kernel8CSRGraphPjS0_S0_jS0_j
        .type           _Z30privatized_frontier_bfs_kernel8CSRGraphPjS0_S0_jS0_j,@function
        .size           _Z30privatized_frontier_bfs_kernel8CSRGraphPjS0_S0_jS0_j,(.L_x_22 - _Z30privatized_frontier_bfs_kernel8CSRGraphPjS0_S0_jS0_j)
        .other          _Z30privatized_frontier_bfs_kernel8CSRGraphPjS0_S0_jS0_j,@"STO_CUDA_ENTRY STV_DEFAULT"
_Z30privatized_frontier_bfs_kernel8CSRGraphPjS0_S0_jS0_j:
.text._Z30privatized_frontier_bfs_kernel8CSRGraphPjS0_S0_jS0_j:
[----:B------:R-:W-:Y:S01]  /*0000*/  LDC R1, c[0x0][0x37c] ;  /* 0x0000df00ff017b82 */ /* 0x000fe20000000800 */
[----:B------:R-:W0:Y:S07]  /*0010*/  S2R R3, SR_TID.X ;  /* 0x0000000000037919 */ /* 0x000e2e0000002100 */
[----:B------:R-:W1:Y:S01]  /*0020*/  S2UR UR4, SR_CTAID.X ;  /* 0x00000000000479c3 */ /* 0x000e620000002500 */
[----:B------:R-:W2:Y:S01]  /*0030*/  LDCU UR5, c[0x0][0x3b8] ;  /* 0x00007700ff0577ac */ /* 0x000ea20008000800 */
[----:B------:R-:W-:Y:S01]  /*0040*/  BSSY.RECONVERGENT B0, `(.L_x_0) ;  /* 0x000003a000007945 */ /* 0x000fe20003800200 */
[----:B------:R-:W3:Y:S05]  /*0050*/  LDCU.64 UR6, c[0x0][0x358] ;  /* 0x00006b00ff0677ac */ /* 0x000eea0008000a00 */
[----:B------:R-:W1:Y:S01]  /*0060*/  LDC R0, c[0x0][0x360] ;  /* 0x0000d800ff007b82 */ /* 0x000e620000000800 */
[----:B0-----:R-:W-:-:S13]  /*0070*/  ISETP.NE.AND P0, PT, R3, RZ, PT ;  /* 0x000000ff0300720c */ /* 0x001fda0003f05270 */
[----:B------:R-:W0:Y:S01]  /*0080*/  @!P0 S2R R5, SR_CgaCtaId ;  /* 0x0000000000058919 */ /* 0x000e220000008800 */
[----:B------:R-:W-:-:S04]  /*0090*/  @!P0 MOV R2, 0x400 ;  /* 0x0000040000028802 */ /* 0x000fc80000000f00 */
[----:B0-----:R-:W-:Y:S01]  /*00a0*/  @!P0 LEA R2, R5, R2, 0x18 ;  /* 0x0000000205028211 */ /* 0x001fe200078ec0ff */
[----:B-1----:R-:W-:-:S04]  /*00b0*/  IMAD R5, R0, UR4, R3 ;  /* 0x0000000400057c24 */ /* 0x002fc8000f8e0203 */
[----:B------:R0:W-:Y:S01]  /*00c0*/  @!P0 STS [R2+0x28], RZ ;  /* 0x000028ff02008388 */ /* 0x0001e20000000800 */
[----:B------:R-:W-:Y:S01]  /*00d0*/  BAR.SYNC.DEFER_BLOCKING 0x0 ;  /* 0x0000000000007b1d */ /* 0x000fe20000010000 */
[----:B--2---:R-:W-:-:S13]  /*00e0*/  ISETP.GE.U32.AND P0, PT, R5, UR5, PT ;  /* 0x0000000505007c0c */ /* 0x004fda000bf06070 */
[----:B0--3--:R-:W-:Y:S05]  /*00f0*/  @P0 BRA `(.L_x_1) ;  /* 0x0000000000b80947 */ /* 0x009fea0003800000 */
[----:B------:R-:W0:Y:S02]  /*0100*/  LDC.64 R6, c[0x0][0x3a8] ;  /* 0x0000ea00ff067b82 */ /* 0x000e240000000a00 */
[----:B0-----:R-:W-:-:S06]  /*0110*/  IMAD.WIDE.U32 R6, R5, 0x4, R6 ;  /* 0x0000000405067825 */ /* 0x001fcc00078e0006 */
[----:B------:R-:W0:Y:S01]  /*0120*/  LDC.64 R4, c[0x0][0x390] ;  /* 0x0000e400ff047b82 */ /* 0x000e220000000a00 */
[----:B------:R-:W2:Y:S02]  /*0130*/  LDG.E R7, desc[UR6][R6.64] ;  /* 0x0000000606077981 */ /* 0x000ea4000c1e1900 */
[C---:B--2---:R-:W-:Y:S02]  /*0140*/  VIADD R11, R7.reuse, 0x1 ;  /* 0x00000001070b7836 */ /* 0x044fe40000000000 */
[----:B0-----:R-:W-:-:S04]  /*0150*/  IMAD.WIDE.U32 R8, R7, 0x4, R4 ;  /* 0x0000000407087825 */ /* 0x001fc800078e0004 */
[----:B------:R-:W-:Y:S02]  /*0160*/  IMAD.WIDE.U32 R4, R11, 0x4, R4 ;  /* 0x000000040b047825 */ /* 0x000fe400078e0004 */
[----:B------:R-:W2:Y:S04]  /*0170*/  LDG.E R11, desc[UR6][R8.64] ;  /* 0x00000006080b7981 */ /* 0x000ea8000c1e1900 */
[----:B------:R-:W2:Y:S02]  /*0180*/  LDG.E R2, desc[UR6][R4.64] ;  /* 0x0000000604027981 */ /* 0x000ea4000c1e1900 */
[----:B--2---:R-:W-:-:S13]  /*0190*/  ISETP.GE.U32.AND P0, PT, R11, R2, PT ;  /* 0x000000020b00720c */ /* 0x004fda0003f06070 */
[----:B------:R-:W-:Y:S05]  /*01a0*/  @P0 BRA `(.L_x_1) ;  /* 0x00000000008c0947 */ /* 0x000fea0003800000 */
[----:B------:R-:W0:Y:S08]  /*01b0*/  LDC.64 R6, c[0x0][0x398] ;  /* 0x0000e600ff067b82 */ /* 0x000e300000000a00 */
[----:B------:R-:W1:Y:S02]  /*01c0*/  LDC.64 R8, c[0x0][0x3a0] ;  /* 0x0000e800ff087b82 */ /* 0x000e640000000a00 */
.L_x_4:
[----:B0-----:R-:W-:-:S06]  /*01d0*/  IMAD.WIDE.U32 R12, R11, 0x4, R6 ;  /* 0x000000040b0c7825 */ /* 0x001fcc00078e0006 */
[----:B------:R-:W1:Y:S01]  /*01e0*/  LDG.E R13, desc[UR6][R12.64] ;  /* 0x000000060c0d7981 */ /* 0x000e62000c1e1900 */
[----:B------:R-:W0:Y:S01]  /*01f0*/  LDC R17, c[0x0][0x3c8] ;  /* 0x0000f200ff117b82 */ /* 0x000e220000000800 */
[----:B------:R-:W-:Y:S02]  /*0200*/  IMAD.MOV.U32 R16, RZ, RZ, -0x1 ;  /* 0xffffffffff107424 */ /* 0x000fe400078e00ff */
[----:B-1----:R-:W-:-:S06]  /*0210*/  IMAD.WIDE.U32 R14, R13, 0x4, R8 ;  /* 0x000000040d0e7825 */ /* 0x002fcc00078e0008 */
[----:B0-----:R-:W2:Y:S04]  /*0220*/  ATOMG.E.CAS.STRONG.GPU PT, R14, [R14], R16, R17 ;  /* 0x000000100e0e73a9 */ /* 0x001ea800001ee111 */
[----:B------:R-:W3:Y:S01]  /*0230*/  LDG.E R2, desc[UR6][R4.64] ;  /* 0x0000000604027981 */ /* 0x000ee2000c1e1900 */
[----:B------:R-:W-:Y:S01]  /*0240*/  VIADD R11, R11, 0x1 ;  /* 0x000000010b0b7836 */ /* 0x000fe20000000000 */
[----:B------:R-:W-:Y:S01]  /*0250*/  BSSY.RECONVERGENT B1, `(.L_x_2) ;  /* 0x0000017000017945 */ /* 0x000fe20003800200 */
[----:B--2---:R-:W-:-:S03]  /*0260*/  ISETP.NE.AND P1, PT, R14, -0x1, PT ;  /* 0xffffffff0e00780c */ /* 0x004fc60003f25270 */
[----:B---3--:R-:W-:-:S10]  /*0270*/  ISETP.GE.U32.AND P0, PT, R11, R2, PT ;  /* 0x000000020b00720c */ /* 0x008fd40003f06070 */
[----:B------:R-:W-:Y:S05]  /*0280*/  @P1 BRA `(.L_x_3) ;  /* 0x00000000004c1947 */ /* 0x000fea0003800000 */
[----:B------:R-:W0:Y:S01]  /*0290*/  S2R R17, SR_LANEID ;  /* 0x0000000000117919 */ /* 0x000e220000000000 */
[----:B------:R-:W-:Y:S01]  /*02a0*/  VOTEU.ANY UR4, UPT, PT ;  /* 0x0000000000047886 */ /* 0x000fe200038e0100 */
[----:B------:R-:W-:Y:S01]  /*02b0*/  MOV R16, 0x400 ;  /* 0x0000040000107802 */ /* 0x000fe20000000f00 */
[----:B------:R-:W0:Y:S01]  /*02c0*/  FLO.U32 R12, UR4 ;  /* 0x00000004000c7d00 */ /* 0x000e2200080e0000 */
[----:B------:R-:W1:Y:S03]  /*02d0*/  S2R R19, SR_CgaCtaId ;  /* 0x0000000000137919 */ /* 0x000e660000008800 */
[----:B------:R-:W-:Y:S01]  /*02e0*/  VIADD R2, R16, 0x28 ;  /* 0x0000002810027836 */ /* 0x000fe20000000000 */
[----:B------:R-:W2:Y:S03]  /*02f0*/  S2R R14, SR_LTMASK ;  /* 0x00000000000e7919 */ /* 0x000ea60000003900 */
[----:B------:R-:W3:Y:S01]  /*0300*/  POPC R15, UR4 ;  /* 0x00000004000f7d09 */ /* 0x000ee20008000000 */
[----:B0-----:R-:W-:-:S02]  /*0310*/  ISETP.EQ.U32.AND P1, PT, R12, R17, PT ;  /* 0x000000110c00720c */ /* 0x001fc40003f22070 */
[----:B-1----:R-:W-:Y:S02]  /*0320*/  LEA R2, R19, R2, 0x18 ;  /* 0x0000000213027211 */ /* 0x002fe400078ec0ff */
[----:B--2---:R-:W-:-:S04]  /*0330*/  LOP3.LUT R14, R14, UR4, RZ, 0xc0, !PT ;  /* 0x000000040e0e7c12 */ /* 0x004fc8000f8ec0ff */
[----:B------:R-:W0:Y:S05]  /*0340*/  POPC R17, R14 ;  /* 0x0000000e00117309 */ /* 0x000e2a0000000000 */
[----:B---3--:R-:W1:Y:S04]  /*0350*/  @P1 ATOMS.ADD R15, [R2], R15 ;  /* 0x0000000f020f138c */ /* 0x008e680000000000 */
[----:B-1----:R-:W0:Y:S02]  /*0360*/  SHFL.IDX PT, R10, R15, R12, 0x1f ;  /* 0x00001f0c0f0a7589 */ /* 0x002e2400000e0000 */
[----:B0-----:R-:W-:-:S05]  /*0370*/  IMAD.IADD R10, R10, 0x1, R17 ;  /* 0x000000010a0a7824 */ /* 0x001fca00078e0211 */
[----:B------:R-:W-:-:S13]  /*0380*/  ISETP.GT.U32.AND P1, PT, R10, 0x9, PT ;  /* 0x000000090a00780c */ /* 0x000fda0003f24070 */
[----:B------:R-:W-:-:S05]  /*0390*/  @!P1 LEA R19, R19, R16, 0x18 ;  /* 0x0000001013139211 */ /* 0x000fca00078ec0ff */
[----:B------:R-:W-:-:S05]  /*03a0*/  @!P1 IMAD R10, R10, 0x4, R19 ;  /* 0x000000040a0a9824 */ /* 0x000fca00078e0213 */
[----:B------:R0:W-:Y:S02]  /*03b0*/  @!P1 STS [R10], R13 ;  /* 0x0000000d0a009388 */ /* 0x0001e40000000800 */
.L_x_3:
[----:B------:R-:W-:Y:S05]  /*03c0*/  BSYNC.RECONVERGENT B1 ;  /* 0x0000000000017941 */ /* 0x000fea0003800200 */
.L_x_2:
[----:B------:R-:W-:Y:S05]  /*03d0*/  @!P0 BRA `(.L_x_4) ;  /* 0xfffffffc007c8947 */ /* 0x000fea000383ffff */
.L_x_1:
[----:B------:R-:W-:Y:S05]  /*03e0*/  BSYNC.RECONVERGENT B0 ;  /* 0x0000000000007941 */ /* 0x000fea0003800200 */
.L_x_0:
[----:B------:R-:W-:Y:S01]  /*03f0*/  BAR.SYNC.DEFER_BLOCKING 0x0 ;  /* 0x0000000000007b1d */ /* 0x000fe20000010000 */
[----:B------:R-:W-:-:S05]  /*0400*/  ISETP.NE.AND P0, PT, R3, RZ, PT ;  /* 0x000000ff0300720c */ /* 0x000fca0003f05270 */
[----:B------:R-:W-:Y:S08]  /*0410*/  BSSY.RECONVERGENT B0, `(.L_x_5) ;  /* 0x0000014000007945 */ /* 0x000ff00003800200 */
[----:B------:R-:W-:Y:S05]  /*0420*/  @P0 BRA `(.L_x_6) ;  /* 0x0000000000480947 */ /* 0x000fea0003800000 */
[----:B------:R-:W1:Y:S01]  /*0430*/  S2UR UR5, SR_CgaCtaId ;  /* 0x00000000000579c3 */ /* 0x000e620000008800 */
[----:B------:R-:W-:Y:S01]  /*0440*/  UMOV UR4, 0x400 ;  /* 0x0000040000047882 */ /* 0x000fe20000000000 */
[----:B------:R-:W2:Y:S06]  /*0450*/  S2R R7, SR_LANEID ;  /* 0x0000000000077919 */ /* 0x000eac0000000000 */
[----:B------:R-:W3:Y:S01]  /*0460*/  LDC.64 R4, c[0x0][0x3c0] ;  /* 0x0000f000ff047b82 */ /* 0x000ee20000000a00 */
[----:B-1----:R-:W-:-:S03]  /*0470*/  ULEA UR4, UR5, UR4, 0x18 ;  /* 0x0000000405047291 */ /* 0x002fc6000f8ec0ff */
[----:B------:R-:W-:Y:S02]  /*0480*/  VOTEU.ANY UR5, UPT, PT ;  /* 0x0000000000057886 */ /* 0x000fe400038e0100 */
[----:B------:R-:W2:Y:S01]  /*0490*/  FLO.U32 R6, UR5 ;  /* 0x0000000500067d00 */ /* 0x000ea200080e0000 */
[----:B------:R-:W-:-:S03]  /*04a0*/  UPOPC UR8, UR5 ;  /* 0x00000005000872bf */ /* 0x000fc60008000000 */
[----:B------:R-:W1:Y:S01]  /*04b0*/  LDS R2, [UR4+0x28] ;  /* 0x00002804ff027984 */ /* 0x000e620008000800 */
[----:B--2---:R-:W-:Y:S02]  /*04c0*/  ISETP.EQ.U32.AND P0, PT, R6, R7, PT ;  /* 0x000000070600720c */ /* 0x004fe40003f02070 */
[----:B-1----:R-:W-:-:S11]  /*04d0*/  IMAD R7, R2, UR8, RZ ;  /* 0x0000000802077c24 */ /* 0x002fd6000f8e02ff */
[----:B---3--:R-:W2:Y:S01]  /*04e0*/  @P0 ATOMG.E.ADD.STRONG.GPU PT, R5, desc[UR6][R4.64], R7 ;  /* 0x80000007040509a8 */ /* 0x008ea200081ef106 */
[----:B------:R-:W1:Y:S02]  /*04f0*/  S2R R8, SR_LTMASK ;  /* 0x0000000000087919 */ /* 0x000e640000003900 */
[----:B-1----:R-:W-:-:S06]  /*0500*/  LOP3.LUT R8, R8, UR5, RZ, 0xc0, !PT ;  /* 0x0000000508087c12 */ /* 0x002fcc000f8ec0ff */
[----:B------:R-:W1:Y:S01]  /*0510*/  POPC R8, R8 ;  /* 0x0000000800087309 */ /* 0x000e620000000000 */
[----:B--2---:R-:W1:Y:S02]  /*0520*/  SHFL.IDX PT, R9, R5, R6, 0x1f ;  /* 0x00001f0605097589 */ /* 0x004e6400000e0000 */
[----:B-1----:R-:W-:-:S05]  /*0530*/  IMAD R2, R2, R8, R9 ;  /* 0x0000000802027224 */ /* 0x002fca00078e0209 */
[----:B------:R1:W-:Y:S02]  /*0540*/  STS [UR4+0x2c], R2 ;  /* 0x00002c02ff007988 */ /* 0x0003e40008000804 */
.L_x_6:
[----:B------:R-:W-:Y:S05]  /*0550*/  BSYNC.RECONVERGENT B0 ;  /* 0x0000000000007941 */ /* 0x000fea0003800200 */
.L_x_5:
[----:B------:R-:W2:Y:S08]  /*0560*/  S2UR UR5, SR_CgaCtaId ;  /* 0x00000000000579c3 */ /* 0x000eb00000008800 */
[----:B------:R-:W-:Y:S06]  /*0570*/  BAR.SYNC.DEFER_BLOCKING 0x0 ;  /* 0x0000000000007b1d */ /* 0x000fec0000010000 */
[----:B------:R-:W-:-:S02]  /*0580*/  UMOV UR4, 0x400 ;  /* 0x0000040000047882 */ /* 0x000fc40000000000 */
[----:B--2---:R-:W-:-:S09]  /*0590*/  ULEA UR4, UR5, UR4, 0x18 ;  /* 0x0000000405047291 */ /* 0x004fd2000f8ec0ff */
[----:B------:R-:W2:Y:S02]  /*05a0*/  LDS.64 R8, [UR4+0x28] ;  /* 0x00002804ff087984 */ /* 0x000ea40008000a00 */
[----:B--2---:R-:W-:-:S13]  /*05b0*/  ISETP.GE.U32.AND P0, PT, R3, R8, PT ;  /* 0x000000080300720c */ /* 0x004fda0003f06070 */
[----:B------:R-:W-:Y:S05]  /*05c0*/  @P0 EXIT ;  /* 0x000000000000094d */ /* 0x000fea0003800000 */
[----:B------:R-:W2:Y:S02]  /*05d0*/  LDC.64 R6, c[0x0][0x3b0] ;  /* 0x0000ec00ff067b82 */ /* 0x000ea40000000a00 */
.L_x_7:
[C---:B-1----:R-:W-:Y:S01]  /*05e0*/  LEA R2, R3.reuse, UR4, 0x2 ;  /* 0x0000000403027c11 */ /* 0x042fe2000f8e10ff */
[----:B---3--:R-:W-:Y:S02]  /*05f0*/  IMAD.IADD R5, R3, 0x1, R9 ;  /* 0x0000000103057824 */ /* 0x008fe400078e0209 */
[----:B------:R-:W-:Y:S02]  /*0600*/  IMAD.IADD R3, R0, 0x1, R3 ;  /* 0x0000000100037824 */ /* 0x000fe400078e0203 */
[----:B------:R-:W1:Y:S01]  /*0610*/  LDS R11, [R2] ;  /* 0x00000000020b7984 */ /* 0x000e620000000800 */
[----:B--2---:R-:W-:Y:S02]  /*0620*/  IMAD.WIDE.U32 R4, R5, 0x4, R6 ;  /* 0x0000000405047825 */ /* 0x004fe400078e0006 */
[----:B------:R-:W-:-:S03]  /*0630*/  ISETP.GE.U32.AND P0, PT, R3, R8, PT ;  /* 0x000000080300720c */ /* 0x000fc60003f06070 */
[----:B-1----:R3:W-:Y:S10]  /*0640*/  STG.E desc[UR6][R4.64], R11 ;  /* 0x0000000b04007986 */ /* 0x0027f4000c101906 */
[----:B------:R-:W-:Y:S05]  /*0650*/  @!P0 BRA `(.L_x_7) ;  /* 0xfffffffc00e08947 */ /* 0x000fea000383ffff */
[----:B------:R-:W-:Y:S05]  /*0660*/  EXIT ;  /* 0x000000000000794d */ /* 0x000fea0003800000 */
.L_x_8:
[----:B------:R-:W-:-:S00]  /*0670*/  BRA `(.L_x_8) ;  /* 0xfffffffc00fc7947 */ /* 0x000fc0000383ffff */
[----:B------:R-:W-:-:S00]  /*0680*/  NOP ;  /* 0x0000000000007918 */ /* 0x000fc00000000000 */
[----:B------:R-:W-:-:S00]  /*0690*/  NOP ;  /* 0x0000000000007918 */ /* 0x000fc00000000000 */
[----:B------:R-:W-:-:S00]  /*06a0*/  NOP ;  /* 0x0000000000007918 */ /* 0x000fc00000000000 */
[----:B------:R-:W-:-:S00]  /*06b0*/  NOP ;  /* 0x0000000000007918 */ /* 0x000fc00000000000 */
[----:B------:R-:W-:-:S00]  /*06c0*/  NOP ;  /* 0x0000000000007918 */ /* 0x000fc00000000000 */
[----:B------:R-:W-:-:S00]  /*06d0*/  NOP ;  /* 0x0000000000007918 */ /* 0x000fc00000000000 */
[----:B------:R-:W-:-:S00]  /*06e0*/  NOP ;  /* 0x0000000000007918 */ /* 0x000fc00000000000 */
[----:B------:R-:W-:-:S00]  /*06f0*/  NOP ;  /* 0x0000000000007918 */ /* 0x000fc00000000000 */
.L_x_22:


//--------------------- .text._Z19frontier_bfs_kernel8CSRGraphPjS0_S0_jS0_j --------------------------
	.section	.text._Z19frontier_bfs_kernel8CSRGraphPjS0_S0_jS0_j,"ax",@progbits
	.align	128
        .global         _Z19frontier_bfs_kernel8CSRGraphPjS0_S0_jS0_j
        .type           _Z19frontier_bfs_kernel8CSRGraphPjS0_S0_jS0_j,@function
        .size           _Z19frontier_bfs_kernel8CSRGraphPjS0_S0_jS0_j,(.L_x_23 - _Z19frontier_bfs_kernel8CSRGraphPjS0_S0_jS0_j)
        .other          _Z19frontier_bfs_kernel8CSRGraphPjS0_S0_jS0_j,@"STO_CUDA_ENTRY STV_DEFAULT"
_Z19frontier_bfs_kernel8CSRGraphPjS0_S0_jS0_j:
.text._Z19frontier_bfs_kernel8CSRGraphPjS0_S0_jS0_j:
[----:B------:R-:W-:Y:S01]  /*0000*/  LDC R1, c[0x0][0x37c] ;  /* 0x0000df00ff017b82 */ /* 0x000fe20000000800 */
[----:B------:R-:W0:Y:S07]  /*0010*/  S2R R0, SR_TID.X ;  /* 0x0000000000007919 */ /* 0x000e2e0000002100 */
[----:B------:R-:W0:Y:S01]  /*0020*/  S2UR UR4, SR_CTAID.X ;  /* 0x00000000000479c3 */ /* 0x000e220000002500 */
[----:B------:R-:W1:Y:S07]  /*0030*/  LDCU UR5, c[0x0][0x3b8] ;  /* 0x00007700ff0577ac */ /* 0x000e6e0008000800 */
[----:B------:R-:W0:Y:S02]  /*0040*/  LDC R3, c[0x0][0x360] ;  /* 0x0000d800ff037b82 */ /* 0x000e240000000800 */
[----:B0-----:R-:W-:-:S05]  /*0050*/  IMAD R3, R3, UR4, R0 ;  /* 0x0000000403037c24 */ /* 0x001fca000f8e0200 */
[----:B-1----:R-:W-:-:S13]  /*0060*/  ISETP.GE.U32.AND P0, PT, R3, UR5, PT ;  /* 0x0000000503007c0c */ /* 0x002fda000bf06070 */
[----:B------:R-:W-:Y:S05]  /*0070*/  @P0 EXIT ;  /* 0x000000000000094d */ /* 0x000fea0003800000 */
[----:B------:R-:W0:Y:S01]  /*0080*/  LDC.64 R4, c[0x0][0x3a8] ;  /* 0x0000ea00ff047b82 */ /* 0x000e220000000a00 */
[----:B------:R-:W1:Y:S01]  /*0090*/  LDCU.64 UR4, c[0x0][0x358] ;  /* 0x00006b00ff0477ac */ /* 0x000e620008000a00 */
[----:B0-----:R-:W-:-:S06]  /*00a0*/  IMAD.WIDE.U32 R4, R3, 0x4, R4 ;  /* 0x0000000403047825 */ /* 0x001fcc00078e0004 */
[----:B------:R-:W0:Y:S01]  /*00b0*/  LDC.64 R2, c[0x0][0x390] ;  /* 0x0000e400ff027b82 */ /* 0x000e220000000a00 */
[----:B-1----:R-:W2:Y:S02]  /*00c0*/  LDG.E R5, desc[UR4][R4.64] ;  /* 0x0000000404057981 */ /* 0x002ea4000c1e1900 */
[C---:B--2---:R-:W-:Y:S01]  /*00d0*/  IADD3 R9, PT, PT, R5.reuse, 0x1, RZ ;  /* 0x0000000105097810 */ /* 0x044fe20007ffe0ff */
[----:B0-----:R-:W-:-:S04]  /*00e0*/  IMAD.WIDE.U32 R6, R5, 0x4, R2 ;  /* 0x0000000405067825 */ /* 0x001fc800078e0002 */
[----:B------:R-:W-:Y:S01]  /*00f0*/  IMAD.WIDE.U32 R2, R9, 0x4, R2 ;  /* 0x0000000409027825 */ /* 0x000fe200078e0002 */
[----:B------:R-:W2:Y:S04]  /*0100*/  LDG.E R11, desc[UR4][R6.64] ;  /* 0x00000004060b7981 */ /* 0x000ea8000c1e1900 */
[----:B------:R-:W2:Y:S02]  /*0110*/  LDG.E R0, desc[UR4][R2.64] ;  /* 0x0000000402007981 */ /* 0x000ea4000c1e1900 */
[----:B--2---:R-:W-:-:S13]  /*0120*/  ISETP.GE.U32.AND P0, PT, R11, R0, PT ;  /* 0x000000000b00720c */ /* 0x004fda0003f06070 */
[----:B------:R-:W-:Y:S05]  /*0130*/  @P0 EXIT ;  /* 0x000000000000094d */ /* 0x000fea0003800000 */
[----:B------:R-:W0:Y:S08]  /*0140*/  LDC.64 R4, c[0x0][0x398] ;  /* 0x0000e600ff047b82 */ /* 0x000e300000000a00 */
[----:B------:R-:W1:Y:S08]  /*0150*/  LDC.64 R6, c[0x0][0x3a0] ;  /* 0x0000e800ff067b82 */ /* 0x000e700000000a00 */
[----:B------:R-:W2:Y:S02]  /*0160*/  LDC.64 R8, c[0x0][0x3b0] ;  /* 0x0000ec00ff087b82 */ /* 0x000ea40000000a00 */
.L_x_11:
[----:B0-----:R-:W-:-:S05]  /*0170*/  IMAD.WIDE.U32 R12, R11, 0x4, R4 ;  /* 0x000000040b0c7825 */ /* 0x001fca00078e0004 */
[----:B------:R-:W1:Y:S01]  /*0180*/  LDG.E R19, desc[UR4][R12.64] ;  /* 0x000000040c137981 */ /* 0x000e62000c1e1900 */
[----:B------:R-:W0:Y:S01]  /*0190*/  LDC R17, c[0x0][0x3c8] ;  /* 0x0000f200ff117b82 */ /* 0x000e220000000800 */
[----:B------:R-:W-:Y:S01]  /*01a0*/  MOV R16, 0xffffffff ;  /* 0xffffffff00107802 */ /* 0x000fe20000000f00 */
[----:B-1----:R-:W-:-:S06]  /*01b0*/  IMAD.WIDE.U32 R14, R19, 0x4, R6 ;  /* 0x00000004130e7825 */ /* 0x002fcc00078e0006 */
[----:B0-----:R-:W3:Y:S01]  /*01c0*/  ATOMG.E.CAS.STRONG.GPU PT, R14, [R14], R16, R17 ;  /* 0x000000100e0e73a9 */ /* 0x001ee200001ee111 */
[----:B------:R-:W-:Y:S01]  /*01d0*/  BSSY.RECONVERGENT B0, `(.L_x_9) ;  /* 0x0000011000007945 */ /* 0x000fe20003800200 */
[----:B---3--:R-:W-:-:S13]  /*01e0*/  ISETP.NE.AND P0, PT, R14, -0x1, PT ;  /* 0xffffffff0e00780c */ /* 0x008fda0003f05270 */
[----:B------:R-:W-:Y:S05]  /*01f0*/  @P0 BRA `(.L_x_10) ;  /* 0x0000000000380947 */ /* 0x000fea0003800000 */
[----:B------:R-:W0:Y:S01]  /*0200*/  S2R R15, SR_LANEID ;  /* 0x00000000000f7919 */ /* 0x000e220000000000 */
[----:B------:R-:W-:Y:S01]  /*0210*/  VOTEU.ANY UR6, UPT, PT ;  /* 0x0000000000067886 */ /* 0x000fe200038e0100 */
[----:B------:R-:W1:Y:S01]  /*0220*/  LDC.64 R12, c[0x0][0x3c0] ;  /* 0x0000f000ff0c7b82 */ /* 0x000e620000000a00 */
[----:B------:R-:W0:Y:S08]  /*0230*/  FLO.U32 R0, UR6 ;  /* 0x0000000600007d00 */ /* 0x000e3000080e0000 */
[----:B------:R-:W1:Y:S01]  /*0240*/  POPC R17, UR6 ;  /* 0x0000000600117d09 */ /* 0x000e620008000000 */
[----:B0-----:R-:W-:-:S13]  /*0250*/  ISETP.EQ.U32.AND P0, PT, R0, R15, PT ;  /* 0x0000000f0000720c */ /* 0x001fda0003f02070 */
[----:B-1----:R-:W3:Y:S01]  /*0260*/  @P0 ATOMG.E.ADD.STRONG.GPU PT, R13, desc[UR4][R12.64], R17 ;  /* 0x800000110c0d09a8 */ /* 0x002ee200081ef104 */
[----:B------:R-:W0:Y:S02]  /*0270*/  S2R R10, SR_LTMASK ;  /* 0x00000000000a7919 */ /* 0x000e240000003900 */
[----:B0-----:R-:W-:-:S06]  /*0280*/  LOP3.LUT R10, R10, UR6, RZ, 0xc0, !PT ;  /* 0x000000060a0a7c12 */ /* 0x001fcc000f8ec0ff */
[----:B------:R-:W0:Y:S01]  /*0290*/  POPC R10, R10 ;  /* 0x0000000a000a7309 */ /* 0x000e220000000000 */
[----:B---3--:R-:W0:Y:S02]  /*02a0*/  SHFL.IDX PT, R15, R13, R0, 0x1f ;  /* 0x00001f000d0f7589 */ /* 0x008e2400000e0000 */
[----:B0-----:R-:W-:-:S05]  /*02b0*/  IADD3 R15, PT, PT, R15, R10, RZ ;  /* 0x0000000a0f0f7210 */ /* 0x001fca0007ffe0ff */
[----:B--2---:R-:W-:-:S05]  /*02c0*/  IMAD.WIDE.U32 R14, R15, 0x4, R8 ;  /* 0x000000040f0e7825 */ /* 0x004fca00078e0008 */
[----:B------:R0:W-:Y:S02]  /*02d0*/  STG.E desc[UR4][R14.64], R19 ;  /* 0x000000130e007986 */ /* 0x0001e4000c101904 */
.L_x_10:
[----:B------:R-:W-:Y:S05]  /*02e0*/  BSYNC.RECONVERGENT B0 ;  /* 0x0000000000007941 */ /* 0x000fea0003800200 */
.L_x_9:
[----:B------:R-:W3:Y:S01]  /*02f0*/  LDG.E R0, desc[UR4][R2.64] ;  /* 0x0000000402007981 */ /* 0x000ee2000c1e1900 */
[----:B------:R-:W-:-:S04]  /*0300*/  IADD3 R11, PT, PT, R11, 0x1, RZ ;  /* 0x000000010b0b7810 */ /* 0x000fc80007ffe0ff */
[----:B---3--:R-:W-:-:S13]  /*0310*/  ISETP.GE.U32.AND P0, PT, R11, R0, PT ;  /* 0x000000000b00720c */ /* 0x008fda0003f06070 */
[----:B------:R-:W-:Y:S05]  /*0320*/  @!P0 BRA `(.L_x_11) ;  /* 0xfffffffc00908947 */ /* 0x000fea000383ffff */
[----:B------:R-:W-:Y:S05]  /*0330*/  EXIT ;  /* 0x000000000000794d */ /* 0x000fea0003800000 */
.L_x_12:
        /* <DEDUP_REMOVED lines=12> */
.L_x_23:


//--------------------- .text._Z28edge_centric_push_bfs_kernel8COOGraphPjS0_j --------------------------
	.section	.text._Z28edge_centric_push_bfs_kernel8COOGraphPjS0_j,"ax",@progbits
	.align	128
        .global         _Z28edge_centric_push_bfs_kernel8COOGraphPjS0_j
        .type           _Z28edge_centric_push_bfs_kernel8COOGraphPjS0_j,@function
        .size           _Z28edge_centric_push_bfs_kernel8COOGraphPjS0_j,(.L_x_24 - _Z28edge_centric_push_bfs_kernel8COOGraphPjS0_j)
        .other          _Z28edge_centric_push_bfs_kernel8COOGraphPjS0_j,@"STO_CUDA_ENTRY STV_DEFAULT"
_Z28edge_centric_push_bfs_kernel8COOGraphPjS0_j:
.text._Z28edge_centric_push_bfs_kernel8COOGraphPjS0_j:
        /* <DEDUP_REMOVED lines=9> */
[----:B------:R-:W1:Y:S07]  /*0090*/  LDCU.64 UR4, c[0x0][0x358] ;  /* 0x00006b00ff0477ac */ /* 0x000e6e0008000a00 */
[----:B------:R-:W2:Y:S08]  /*00a0*/  LDC.64 R6, c[0x0][0x3a0] ;  /* 0x0000e800ff067b82 */ /* 0x000eb00000000a00 */
[----:B------:R-:W3:Y:S01]  /*00b0*/  LDC R13, c[0x0][0x3b0] ;  /* 0x0000ec00ff0d7b82 */ /* 0x000ee20000000800 */
[----:B0-----:R-:W-:-:S06]  /*00c0*/  IMAD.WIDE.U32 R2, R9, 0x4, R2 ;  /* 0x0000000409027825 */ /* 0x001fcc00078e0002 */
[----:B-1----:R-:W2:Y:S02]  /*00d0*/  LDG.E R3, desc[UR4][R2.64] ;  /* 0x0000000402037981 */ /* 0x002ea4000c1e1900 */
[----:B--2---:R-:W-:-:S06]  /*00e0*/  IMAD.WIDE.U32 R4, R3, 0x4, R6 ;  /* 0x0000000403047825 */ /* 0x004fcc00078e0006 */
[----:B------:R-:W2:Y:S01]  /*00f0*/  LDG.E R4, desc[UR4][R4.64] ;  /* 0x0000000404047981 */ /* 0x000ea2000c1e1900 */
[----:B---3--:R-:W-:-:S04]  /*0100*/  IADD3 R11, PT, PT, R13, -0x1, RZ ;  /* 0xffffffff0d0b7810 */ /* 0x008fc80007ffe0ff */
[----:B--2---:R-:W-:-:S13]  /*0110*/  ISETP.NE.AND P0, PT, R4, R11, PT ;  /* 0x0000000b0400720c */ /* 0x004fda0003f05270 */
[----:B------:R-:W-:Y:S05]  /*0120*/  @P0 EXIT ;  /* 0x000000000000094d */ /* 0x000fea0003800000 */
[----:B------:R-:W0:Y:S02]  /*0130*/  LDC.64 R2, c[0x0][0x398] ;  /* 0x0000e600ff027b82 */ /* 0x000e240000000a00 */
[----:B0-----:R-:W-:-:S06]  /*0140*/  IMAD.WIDE.U32 R2, R9, 0x4, R2 ;  /* 0x0000000409027825 */ /* 0x001fcc00078e0002 */
[----:B------:R-:W2:Y:S02]  /*0150*/  LDG.E R3, desc[UR4][R2.64] ;  /* 0x0000000402037981 */ /* 0x000ea4000c1e1900 */
[----:B--2---:R-:W-:-:S05]  /*0160*/  IMAD.WIDE.U32 R4, R3, 0x4, R6 ;  /* 0x0000000403047825 */ /* 0x004fca00078e0006 */
[----:B------:R-:W2:Y:S02]  /*0170*/  LDG.E R0, desc[UR4][R4.64] ;  /* 0x0000000404007981 */ /* 0x000ea4000c1e1900 */
[----:B--2---:R-:W-:-:S13]  /*0180*/  ISETP.NE.AND P0, PT, R0, -0x1, PT ;  /* 0xffffffff0000780c */ /* 0x004fda0003f05270 */
[----:B------:R-:W-:Y:S05]  /*0190*/  @P0 EXIT ;  /* 0x000000000000094d */ /* 0x000fea0003800000 */
[----:B------:R-:W0:Y:S01]  /*01a0*/  LDC.64 R2, c[0x0][0x3a8] ;  /* 0x0000ea00ff027b82 */ /* 0x000e220000000a00 */
[----:B------:R-:W-:Y:S01]  /*01b0*/  HFMA2 R7, -RZ, RZ, 0, 5.9604644775390625e-08 ;  /* 0x00000001ff077431 */ /* 0x000fe200000001ff */
[----:B------:R-:W-:Y:S04]  /*01c0*/  STG.E desc[UR4][R4.64], R13 ;  /* 0x0000000d04007986 */ /* 0x000fe8000c101904 */
[----:B0-----:R-:W-:Y:S01]  /*01d0*/  STG.E desc[UR4][R2.64], R7 ;  /* 0x0000000702007986 */ /* 0x001fe2000c101904 */
[----:B------:R-:W-:Y:S05]  /*01e0*/  EXIT ;  /* 0x000000000000794d */ /* 0x000fea0003800000 */
.L_x_13:
        /* <DEDUP_REMOVED lines=9> */
.L_x_24:


//--------------------- .text._Z30vertex_centric_pull_bfs_kernel8CSCGraphPjS0_j --------------------------
	.section	.text._Z30vertex_centric_pull_bfs_kernel8CSCGraphPjS0_j,"ax",@progbits
	.align	128
        .global         _Z30vertex_centric_pull_bfs_kernel8CSCGraphPjS0_j
        .type           _Z30vertex_centric_pull_bfs_kernel8CSCGraphPjS0_j,@function
        .size           _Z30vertex_centric_pull_bfs_kernel8CSCGraphPjS0_j,(.L_x_25 - _Z30vertex_centric_pull_bfs_kernel8CSCGraphPjS0_j)
        .other          _Z30vertex_centric_pull_bfs_kernel8CSCGraphPjS0_j,@"STO_CUDA_ENTRY STV_DEFAULT"
_Z30vertex_centric_pull_bfs_kernel8CSCGraphPjS0_j:
.text._Z30vertex_centric_pull_bfs_kernel8CSCGraphPjS0_j:
        /* <DEDUP_REMOVED lines=10> */
[----:B0-----:R-:W-:-:S05]  /*00a0*/  IMAD.WIDE.U32 R2, R9, 0x4, R6 ;  /* 0x0000000409027825 */ /* 0x001fca00078e0006 */
[----:B-1----:R-:W2:Y:S02]  /*00b0*/  LDG.E R0, desc[UR6][R2.64] ;  /* 0x0000000602007981 */ /* 0x002ea4000c1e1900 */
[----:B--2---:R-:W-:-:S13]  /*00c0*/  ISETP.NE.AND P0, PT, R0, -0x1, PT ;  /* 0xffffffff0000780c */ /* 0x004fda0003f05270 */
[----:B------:R-:W-:Y:S05]  /*00d0*/  @P0 EXIT ;  /* 0x000000000000094d */ /* 0x000fea0003800000 */
[----:B------:R-:W0:Y:S02]  /*00e0*/  LDC.64 R4, c[0x0][0x390] ;  /* 0x0000e400ff047b82 */ /* 0x000e240000000a00 */
[----:B0-----:R-:W-:-:S05]  /*00f0*/  IMAD.WIDE.U32 R4, R9, 0x4, R4 ;  /* 0x0000000409047825 */ /* 0x001fca00078e0004 */
[----:B------:R-:W2:Y:S04]  /*0100*/  LDG.E R0, desc[UR6][R4.64] ;  /* 0x0000000604007981 */ /* 0x000ea8000c1e1900 */
[----:B------:R-:W2:Y:S02]  /*0110*/  LDG.E R13, desc[UR6][R4.64+0x4] ;  /* 0x00000406040d7981 */ /* 0x000ea4000c1e1900 */
[----:B--2---:R-:W-:-:S13]  /*0120*/  ISETP.GE.U32.AND P0, PT, R0, R13, PT ;  /* 0x0000000d0000720c */ /* 0x004fda0003f06070 */
[----:B------:R-:W-:Y:S05]  /*0130*/  @P0 EXIT ;  /* 0x000000000000094d */ /* 0x000fea0003800000 */
[----:B------:R-:W0:Y:S01]  /*0140*/  LDC.64 R4, c[0x0][0x398] ;  /* 0x0000e600ff047b82 */ /* 0x000e220000000a00 */
[----:B------:R-:W1:Y:S07]  /*0150*/  LDCU UR4, c[0x0][0x3b0] ;  /* 0x00007600ff0477ac */ /* 0x000e6e0008000800 */
[----:B------:R-:W2:Y:S08]  /*0160*/  LDC.64 R8, c[0x0][0x398] ;  /* 0x0000e600ff087b82 */ /* 0x000eb00000000a00 */
[----:B------:R-:W3:Y:S01]  /*0170*/  LDC.64 R10, c[0x0][0x3a0] ;  /* 0x0000e800ff0a7b82 */ /* 0x000ee20000000a00 */
[----:B0-----:R-:W-:-:S06]  /*0180*/  IMAD.WIDE.U32 R4, R0, 0x4, R4 ;  /* 0x0000000400047825 */ /* 0x001fcc00078e0004 */
[----:B------:R-:W4:Y:S02]  /*0190*/  LDG.E R5, desc[UR6][R4.64] ;  /* 0x0000000604057981 */ /* 0x000f24000c1e1900 */
[----:B----4-:R-:W-:-:S06]  /*01a0*/  IMAD.WIDE.U32 R6, R5, 0x4, R6 ;  /* 0x0000000405067825 */ /* 0x010fcc00078e0006 */
[----:B------:R-:W4:Y:S01]  /*01b0*/  LDG.E R6, desc[UR6][R6.64] ;  /* 0x0000000606067981 */ /* 0x000f22000c1e1900 */
[----:B-1----:R-:W-:Y:S01]  /*01c0*/  UIADD3 UR4, UPT, UPT, UR4, -0x1, URZ ;  /* 0xffffffff04047890 */ /* 0x002fe2000fffe0ff */
[----:B------:R-:W-:Y:S05]  /*01d0*/  BSSY.RECONVERGENT B0, `(.L_x_14) ;  /* 0x000000c000007945 */ /* 0x000fea0003800200 */
[----:B----4-:R-:W-:-:S13]  /*01e0*/  ISETP.NE.AND P0, PT, R6, UR4, PT ;  /* 0x0000000406007c0c */ /* 0x010fda000bf05270 */
[----:B--23--:R-:W-:Y:S05]  /*01f0*/  @!P0 BRA `(.L_x_15) ;  /* 0x0000000000248947 */ /* 0x00cfea0003800000 */
.L_x_16:
[----:B------:R-:W-:-:S04]  /*0200*/  IADD3 R0, PT, PT, R0, 0x1, RZ ;  /* 0x0000000100007810 */ /* 0x000fc80007ffe0ff */
[----:B------:R-:W-:-:S13]  /*0210*/  ISETP.GE.U32.AND P0, PT, R0, R13, PT ;  /* 0x0000000d0000720c */ /* 0x000fda0003f06070 */
[----:B------:R-:W-:Y:S05]  /*0220*/  @P0 EXIT ;  /* 0x000000000000094d */ /* 0x000fea0003800000 */
[----:B------:R-:W-:-:S05]  /*0230*/  IMAD.WIDE.U32 R6, R0, 0x4, R8 ;  /* 0x0000000400067825 */ /* 0x000fca00078e0008 */
[----:B------:R-:W2:Y:S02]  /*0240*/  LDG.E R5, desc[UR6][R6.64] ;  /* 0x0000000606057981 */ /* 0x000ea4000c1e1900 */
[----:B--2---:R-:W-:-:S06]  /*0250*/  IMAD.WIDE.U32 R4, R5, 0x4, R10 ;  /* 0x0000000405047825 */ /* 0x004fcc00078e000a */
[----:B------:R-:W2:Y:S02]  /*0260*/  LDG.E R4, desc[UR6][R4.64] ;  /* 0x0000000604047981 */ /* 0x000ea4000c1e1900 */
[----:B--2---:R-:W-:-:S13]  /*0270*/  ISETP.NE.AND P0, PT, R4, UR4, PT ;  /* 0x0000000404007c0c */ /* 0x004fda000bf05270 */
[----:B------:R-:W-:Y:S05]  /*0280*/  @P0 BRA `(.L_x_16) ;  /* 0xfffffffc00dc0947 */ /* 0x000fea000383ffff */
.L_x_15:
[----:B------:R-:W-:Y:S05]  /*0290*/  BSYNC.RECONVERGENT B0 ;  /* 0x0000000000007941 */ /* 0x000fea0003800200 */
.L_x_14:
[----:B------:R-:W0:Y:S01]  /*02a0*/  LDC R9, c[0x0][0x3b0] ;  /* 0x0000ec00ff097b82 */ /* 0x000e220000000800 */
[----:B------:R-:W-:-:S07]  /*02b0*/  HFMA2 R7, -RZ, RZ, 0, 5.9604644775390625e-08 ;  /* 0x00000001ff077431 */ /* 0x000fce00000001ff */
[----:B------:R-:W1:Y:S01]  /*02c0*/  LDC.64 R4, c[0x0][0x3a8] ;  /* 0x0000ea00ff047b82 */ /* 0x000e620000000a00 */
[----:B0-----:R-:W-:Y:S04]  /*02d0*/  STG.E desc[UR6][R2.64], R9 ;  /* 0x0000000902007986 */ /* 0x001fe8000c101906 */
[----:B-1----:R-:W-:Y:S01]  /*02e0*/  STG.E desc[UR6][R4.64], R7 ;  /* 0x0000000704007986 */ /* 0x002fe2000c101906 */
[----:B------:R-:W-:Y:S05]  /*02f0*/  EXIT ;  /* 0x000000000000794d */ /* 0x000fea0003800000 */
.L_x_17:
        /* <DEDUP_REMOVED lines=16> */
.L_x_25:


//--------------------- .text._Z30vertex_centric_push_bfs_kernel8CSRGraphPjS0_j --------------------------
	.section	.text._Z30vertex_centric_push_bfs_kernel8CSRGraphPjS0_j,"ax",@progbits
	.align	128
        .global         _Z30vertex_centric_push_bfs_kernel8CSRGraphPjS0_j
        .type           _Z30vertex_centric_push_bfs_kernel8CSRGraphPjS0_j,@function
        .size           _Z30vertex_centric_push_bfs_kernel8CSRGraphPjS0_j,(.L_x_26 - _Z30vertex_centric_push_bfs_kernel8CSRGraphPjS0_j)
        .other          _Z30vertex_centric_push_bfs_kernel8CSRGraphPjS0_j,@"STO_CUDA_ENTRY STV_DEFAULT"
_Z30vertex_centric_push_bfs_kernel8CSRGraphPjS0_j:
.text._Z30vertex_centric_push_bfs_kernel8CSRGraphPjS0_j:
        /* <DEDUP_REMOVED lines=10> */
[----:B------:R-:W2:Y:S01]  /*00a0*/  LDCU UR4, c[0x0][0x3b0] ;  /* 0x00007600ff0477ac */ /* 0x000ea20008000800 */
[----:B0-----:R-:W-:-:S06]  /*00b0*/  IMAD.WIDE.U32 R2, R5, 0x4, R2 ;  /* 0x0000000405027825 */ /* 0x001fcc00078e0002 */
[----:B-1----:R-:W3:Y:S01]  /*00c0*/  LDG.E R2, desc[UR6][R2.64] ;  /* 0x0000000602027981 */ /* 0x002ee2000c1e1900 */
[----:B--2---:R-:W-:-:S06]  /*00d0*/  UIADD3 UR4, UPT, UPT, UR4, -0x1, URZ ;  /* 0xffffffff04047890 */ /* 0x004fcc000fffe0ff */
[----:B---3--:R-:W-:-:S13]  /*00e0*/  ISETP.NE.AND P0, PT, R2, UR4, PT ;  /* 0x0000000402007c0c */ /* 0x008fda000bf05270 */
[----:B------:R-:W-:Y:S05]  /*00f0*/  @P0 EXIT ;  /* 0x000000000000094d */ /* 0x000fea0003800000 */
[----:B------:R-:W0:Y:S02]  /*0100*/  LDC.64 R2, c[0x0][0x390] ;  /* 0x0000e400ff027b82 */ /* 0x000e240000000a00 */
[----:B0-----:R-:W-:-:S05]  /*0110*/  IMAD.WIDE.U32 R2, R5, 0x4, R2 ;  /* 0x0000000405027825 */ /* 0x001fca00078e0002 */
[----:B------:R-:W2:Y:S04]  /*0120*/  LDG.E R0, desc[UR6][R2.64] ;  /* 0x0000000602007981 */ /* 0x000ea8000c1e1900 */
[----:B------:R-:W2:Y:S02]  /*0130*/  LDG.E R5, desc[UR6][R2.64+0x4] ;  /* 0x0000040602057981 */ /* 0x000ea4000c1e1900 */
[----:B--2---:R-:W-:-:S13]  /*0140*/  ISETP.GE.U32.AND P0, PT, R0, R5, PT ;  /* 0x000000050000720c */ /* 0x004fda0003f06070 */
[----:B------:R-:W-:Y:S05]  /*0150*/  @P0 EXIT ;  /* 0x000000000000094d */ /* 0x000fea0003800000 */
[----:B------:R-:W0:Y:S01]  /*0160*/  LDC R17, c[0x0][0x3b0] ;  /* 0x0000ec00ff117b82 */ /* 0x000e220000000800 */
[----:B------:R-:W-:-:S07]  /*0170*/  MOV R13, R5 ;  /* 0x00000005000d7202 */ /* 0x000fce0000000f00 */
[----:B------:R-:W1:Y:S08]  /*0180*/  LDC.64 R10, c[0x0][0x3a0] ;  /* 0x0000e800ff0a7b82 */ /* 0x000e700000000a00 */
[----:B------:R-:W2:Y:S02]  /*0190*/  LDC.64 R6, c[0x0][0x398] ;  /* 0x0000e600ff067b82 */ /* 0x000ea40000000a00 */
.L_x_20:
[----:B--2---:R-:W-:-:S06]  /*01a0*/  IMAD.WIDE.U32 R4, R0, 0x4, R6 ;  /* 0x0000000400047825 */ /* 0x004fcc00078e0006 */
[----:B------:R-:W1:Y:S02]  /*01b0*/  LDG.E R5, desc[UR6][R4.64] ;  /* 0x0000000604057981 */ /* 0x000e64000c1e1900 */
[----:B-1----:R-:W-:-:S05]  /*01c0*/  IMAD.WIDE.U32 R8, R5, 0x4, R10 ;  /* 0x0000000405087825 */ /* 0x002fca00078e000a */
[----:B------:R-:W2:Y:S01]  /*01d0*/  LDG.E R12, desc[UR6][R8.64] ;  /* 0x00000006080c7981 */ /* 0x000ea2000c1e1900 */
[----:B------:R-:W-:Y:S01]  /*01e0*/  BSSY.RECONVERGENT B0, `(.L_x_18) ;  /* 0x0000009000007945 */ /* 0x000fe20003800200 */
[----:B------:R-:W-:Y:S02]  /*01f0*/  IADD3 R0, PT, PT, R0, 0x1, RZ ;  /* 0x0000000100007810 */ /* 0x000fe40007ffe0ff */
[----:B--2---:R-:W-:-:S13]  /*0200*/  ISETP.NE.AND P0, PT, R12, -0x1, PT ;  /* 0xffffffff0c00780c */ /* 0x004fda0003f05270 */
[----:B------:R-:W-:Y:S05]  /*0210*/  @P0 BRA `(.L_x_19) ;  /* 0x0000000000140947 */ /* 0x000fea0003800000 */
[----:B------:R-:W1:Y:S01]  /*0220*/  LDC.64 R4, c[0x0][0x3a8] ;  /* 0x0000ea00ff047b82 */ /* 0x000e620000000a00 */
[----:B------:R-:W-:Y:S01]  /*0230*/  HFMA2 R15, -RZ, RZ, 0, 5.9604644775390625e-08 ;  /* 0x00000001ff0f7431 */ /* 0x000fe200000001ff */
[----:B0-----:R2:W-:Y:S04]  /*0240*/  STG.E desc[UR6][R8.64], R17 ;  /* 0x0000001108007986 */ /* 0x0015e8000c101906 */
[----:B-1----:R2:W-:Y:S04]  /*0250*/  STG.E desc[UR6][R4.64], R15 ;  /* 0x0000000f04007986 */ /* 0x0025e8000c101906 */
[----:B------:R2:W5:Y:S02]  /*0260*/  LDG.E R13, desc[UR6][R2.64+0x4] ;  /* 0x00000406020d7981 */ /* 0x000564000c1e1900 */
.L_x_19:
[----:B------:R-:W-:Y:S05]  /*0270*/  BSYNC.RECONVERGENT B0 ;  /* 0x0000000000007941 */ /* 0x000fea0003800200 */
.L_x_18:
[----:B-----5:R-:W-:-:S13]  /*0280*/  ISETP.GE.U32.AND P0, PT, R0, R13, PT ;  /* 0x0000000d0000720c */ /* 0x020fda0003f06070 */
[----:B------:R-:W-:Y:S05]  /*0290*/  @!P0 BRA `(.L_x_20) ;  /* 0xfffffffc00c08947 */ /* 0x000fea000383ffff */
[----:B------:R-:W-:Y:S05]  /*02a0*/  EXIT ;  /* 0x000000000000794d */ /* 0x000fea0003800000 */
.L_x_21:
        /* <DEDUP_REMOVED lines=13> */
.L_x_26:


//--------------------- .nv.shared._Z30privatized_frontier_bfs_kernel8CSRGraphPjS0_S0_jS0_j --------------------------
	.section	.nv.shared._Z30privatized_frontier_bfs_kernel8CSRGraphPjS0_S0_jS0_j,"aw",@nobits
	.sectionflags	@""
	.align	4
.nv.shared._Z30privatized_frontier_bfs_kernel8CSRGraphPjS0_S0_jS0_j:
	.zero		1072


//--------------------- .nv.shared.reserved.0     --------------------------
	.section	.nv.shared.reserved.0,"aw",@nobits
	.weak		__nv_reservedSMEM_offset_0_alias
	.size		__nv_reservedSMEM_offset_0_alias, 0, 64
	.other		__nv_reservedSMEM_offset_0_alias,@"STO_CUDA_RESERVED_SHARED STV_DEFAULT"
__nv_reservedSMEM_offset_0_alias:
	.zero		0
	.zero		64


//--------------------- .nv.constant0._Z30privatized_frontier_bfs_kernel8CSRGraphPjS0_S0_jS0_j --------------------------
	.section	.nv.constant0._Z30privatized_frontier_bfs_kernel8CSRGraphPjS0_S0_jS0_j,"a",@progbits
	.sectionflags	@""
	.align	4
.nv.constant0._Z30privatized_frontier_bfs_kernel8CSRGraphPjS0_S0_jS0_j:
	.zero		972


//--------------------- .nv.constant0._Z19frontier_bfs_kernel8CSRGraphPjS0_S0_jS0_j --------------------------
	.section	.nv.constant0._Z19frontier_bfs_kernel8CSRGraphPjS0_S0_jS0_j,"a",@progbits
	.sectionflags	@""
	.align	4
.nv.constant0._Z19frontier_bfs_kernel8CSRGraphPjS0_S0_jS0_j:
	.zero		972


//--------------------- .nv.constant0._Z28edge_centric_push_bfs_kernel8COOGraphPjS0_j --------------------------
	.section	.nv.constant0._Z28edge_centric_push_bfs_kernel8COOGraphPjS0_j,"a",@progbits
	.sectionflags	@""
	.align	4
.nv.constant0._Z28edge_centric_push_bfs_kernel8COOGraphPjS0_j:
	.zero		948


//--------------------- .nv.constant0._Z30vertex_centric_pull_bfs_kernel8CSCGraphPjS0_j --------------------------
	.section	.nv.constant0._Z30vertex_centric_pull_bfs_kernel8CSCGraphPjS0_j,"a",@progbits
	.sectionflags	@""
	.align	4
.nv.constant0._Z30vertex_centric_pull_bfs_kernel8CSCGraphPjS0_j:
	.zero		948


//--------------------- .nv.constant0._Z30vertex_centric_push_bfs_kernel8CSRGraphPjS0_j --------------------------
	.section	.nv.constant0._Z30vertex_centric_push_bfs_kernel8CSRGraphPjS0_j,"a",@progbits
	.sectionflags	@""
	.align	4
.nv.constant0._Z30vertex_centric_push_bfs_kernel8CSRGraphPjS0_j:
	.zero		948


//--------------------- SYMBOLS --------------------------

	.type		.nv.reservedSmem.offset0,@object
	.size		.nv.reservedSmem.offset0,0x4
	.type		.nv.reservedSmem.cap,@object
	.size		.nv.reservedSmem.cap,0x4
